//
// Generated by NVIDIA NVVM Compiler
//
// Compiler Build ID: CL-36424714
// Cuda compilation tools, release 13.0, V13.0.88
// Based on NVVM 20.0.0
//

.version 9.0
.target sm_100
.address_size 64

	// .globl	gaussian_matrix_kernel
.global .align 4 .b8 precalc_xorwow_matrix[102400];
.global .align 4 .b8 precalc_xorwow_offset_matrix[102400];
.global .align 4 .b8 mrg32k3aM1[2304];
.global .align 4 .b8 mrg32k3aM2[2304];
.global .align 4 .b8 mrg32k3aM1SubSeq[2016];
.global .align 4 .b8 mrg32k3aM2SubSeq[2016];
.global .align 4 .b8 mrg32k3aM1Seq[2304];
.global .align 4 .b8 mrg32k3aM2Seq[2304];
.const .align 8 .b8 __cr_lgamma_table[72];

.visible .entry gaussian_matrix_kernel(
	.param .u64 .ptr .align 1 gaussian_matrix_kernel_param_0,
	.param .u32 gaussian_matrix_kernel_param_1,
	.param .u32 gaussian_matrix_kernel_param_2,
	.param .f32 gaussian_matrix_kernel_param_3,
	.param .u64 gaussian_matrix_kernel_param_4
)
{
	.local .align 8 .b8 	__local_depot0[48];
	.reg .b64 	%SP;
	.reg .b64 	%SPL;
	.reg .pred 	%p<67>;
	.reg .b32 	%r<1222>;
	.reg .b32 	%f<35>;
	.reg .b64 	%rd<28>;
	.reg .b64 	%fd<8>;

	mov.u64 	%SPL, __local_depot0;
	ld.param.u64 	%rd10, [gaussian_matrix_kernel_param_0];
	ld.param.u32 	%r545, [gaussian_matrix_kernel_param_1];
	ld.param.u32 	%r546, [gaussian_matrix_kernel_param_2];
	ld.param.f32 	%f2, [gaussian_matrix_kernel_param_3];
	ld.param.u64 	%rd11, [gaussian_matrix_kernel_param_4];
	mov.u32 	%r547, %tid.x;
	mov.u32 	%r548, %ntid.x;
	mov.u32 	%r549, %ctaid.x;
	mad.lo.s32 	%r1, %r548, %r549, %r547;
	mul.lo.s32 	%r550, %r546, %r545;
	setp.ge.s32 	%p1, %r1, %r550;
	@%p1 bra 	$L__BB0_117;
	add.u64 	%rd1, %SPL, 0;
	div.s32 	%r551, %r1, %r545;
	cvt.f64.f32 	%fd1, %f2;
	add.f64 	%fd2, %fd1, 0dBFF0000000000000;
	cvt.rn.f32.s32 	%f3, %r551;
	cvt.f64.f32 	%fd3, %f3;
	mul.f64 	%fd4, %fd2, %fd3;
	add.s32 	%r552, %r546, -1;
	cvt.rn.f32.s32 	%f4, %r552;
	cvt.f64.f32 	%fd5, %f4;
	div.rn.f64 	%fd6, %fd4, %fd5;
	sub.f64 	%fd7, %fd1, %fd6;
	cvt.rn.f32.f64 	%f1, %fd7;
	cvt.s64.s32 	%rd2, %r1;
	cvt.u32.u64 	%r553, %rd11;
	xor.b32  	%r554, %r553, -1429050551;
	mul.lo.s32 	%r555, %r554, 1099087573;
	{ .reg .b32 tmp; mov.b64 {tmp, %r556}, %rd11; }
	xor.b32  	%r557, %r556, -136515619;
	mul.lo.s32 	%r558, %r557, -1703105765;
	add.s32 	%r559, %r555, %r558;
	add.s32 	%r2, %r559, 6615241;
	add.s32 	%r956, %r555, 123456789;
	st.local.v2.u32 	[%rd1], {%r2, %r956};
	xor.b32  	%r955, %r555, 362436069;
	add.s32 	%r560, %r558, 521288629;
	st.local.v2.u32 	[%rd1+8], {%r955, %r560};
	xor.b32  	%r561, %r558, 88675123;
	add.s32 	%r952, %r555, 5783321;
	st.local.v2.u32 	[%rd1+16], {%r561, %r952};
	setp.eq.s32 	%p2, %r1, 0;
	@%p2 bra 	$L__BB0_116;
	mov.b32 	%r939, 0;
	mov.u64 	%rd27, %rd2;
$L__BB0_3:
	mov.u64 	%rd3, %rd27;
	and.b64  	%rd4, %rd3, 3;
	setp.eq.s64 	%p3, %rd4, 0;
	@%p3 bra 	$L__BB0_115;
	mul.wide.u32 	%rd13, %r939, 3200;
	mov.u64 	%rd14, precalc_xorwow_matrix;
	add.s64 	%rd5, %rd14, %rd13;
	mov.b32 	%r952, 0;
	mov.u32 	%r953, %r952;
	mov.u32 	%r954, %r952;
	mov.u32 	%r955, %r952;
	mov.u32 	%r956, %r952;
	mov.u32 	%r945, %r952;
$L__BB0_5:
	mul.wide.u32 	%rd15, %r945, 4;
	add.s64 	%rd16, %rd1, %rd15;
	ld.local.u32 	%r16, [%rd16+4];
	shl.b32 	%r17, %r945, 5;
	mov.b32 	%r951, 0;
$L__BB0_6:
	.pragma "nounroll";
	shr.u32 	%r565, %r16, %r951;
	and.b32  	%r566, %r565, 1;
	setp.eq.b32 	%p4, %r566, 1;
	not.pred 	%p5, %p4;
	add.s32 	%r567, %r17, %r951;
	mul.lo.s32 	%r568, %r567, 5;
	mul.wide.u32 	%rd17, %r568, 4;
	add.s64 	%rd6, %rd5, %rd17;
	@%p5 bra 	$L__BB0_8;
	ld.global.u32 	%r569, [%rd6];
	xor.b32  	%r956, %r956, %r569;
	ld.global.u32 	%r570, [%rd6+4];
	xor.b32  	%r955, %r955, %r570;
	ld.global.u32 	%r571, [%rd6+8];
	xor.b32  	%r954, %r954, %r571;
	ld.global.u32 	%r572, [%rd6+12];
	xor.b32  	%r953, %r953, %r572;
	ld.global.u32 	%r573, [%rd6+16];
	xor.b32  	%r952, %r952, %r573;
$L__BB0_8:
	and.b32  	%r575, %r565, 2;
	setp.eq.s32 	%p6, %r575, 0;
	@%p6 bra 	$L__BB0_10;
	ld.global.u32 	%r576, [%rd6+20];
	xor.b32  	%r956, %r956, %r576;
	ld.global.u32 	%r577, [%rd6+24];
	xor.b32  	%r955, %r955, %r577;
	ld.global.u32 	%r578, [%rd6+28];
	xor.b32  	%r954, %r954, %r578;
	ld.global.u32 	%r579, [%rd6+32];
	xor.b32  	%r953, %r953, %r579;
	ld.global.u32 	%r580, [%rd6+36];
	xor.b32  	%r952, %r952, %r580;
$L__BB0_10:
	and.b32  	%r582, %r565, 4;
	setp.eq.s32 	%p7, %r582, 0;
	@%p7 bra 	$L__BB0_12;
	ld.global.u32 	%r583, [%rd6+40];
	xor.b32  	%r956, %r956, %r583;
	ld.global.u32 	%r584, [%rd6+44];
	xor.b32  	%r955, %r955, %r584;
	ld.global.u32 	%r585, [%rd6+48];
	xor.b32  	%r954, %r954, %r585;
	ld.global.u32 	%r586, [%rd6+52];
	xor.b32  	%r953, %r953, %r586;
	ld.global.u32 	%r587, [%rd6+56];
	xor.b32  	%r952, %r952, %r587;
$L__BB0_12:
	and.b32  	%r589, %r565, 8;
	setp.eq.s32 	%p8, %r589, 0;
	@%p8 bra 	$L__BB0_14;
	ld.global.u32 	%r590, [%rd6+60];
	xor.b32  	%r956, %r956, %r590;
	ld.global.u32 	%r591, [%rd6+64];
	xor.b32  	%r955, %r955, %r591;
	ld.global.u32 	%r592, [%rd6+68];
	xor.b32  	%r954, %r954, %r592;
	ld.global.u32 	%r593, [%rd6+72];
	xor.b32  	%r953, %r953, %r593;
	ld.global.u32 	%r594, [%rd6+76];
	xor.b32  	%r952, %r952, %r594;
$L__BB0_14:
	and.b32  	%r596, %r565, 16;
	setp.eq.s32 	%p9, %r596, 0;
	@%p9 bra 	$L__BB0_16;
	ld.global.u32 	%r597, [%rd6+80];
	xor.b32  	%r956, %r956, %r597;
	ld.global.u32 	%r598, [%rd6+84];
	xor.b32  	%r955, %r955, %r598;
	ld.global.u32 	%r599, [%rd6+88];
	xor.b32  	%r954, %r954, %r599;
	ld.global.u32 	%r600, [%rd6+92];
	xor.b32  	%r953, %r953, %r600;
	ld.global.u32 	%r601, [%rd6+96];
	xor.b32  	%r952, %r952, %r601;
$L__BB0_16:
	and.b32  	%r603, %r565, 32;
	setp.eq.s32 	%p10, %r603, 0;
	@%p10 bra 	$L__BB0_18;
	ld.global.u32 	%r604, [%rd6+100];
	xor.b32  	%r956, %r956, %r604;
	ld.global.u32 	%r605, [%rd6+104];
	xor.b32  	%r955, %r955, %r605;
	ld.global.u32 	%r606, [%rd6+108];
	xor.b32  	%r954, %r954, %r606;
	ld.global.u32 	%r607, [%rd6+112];
	xor.b32  	%r953, %r953, %r607;
	ld.global.u32 	%r608, [%rd6+116];
	xor.b32  	%r952, %r952, %r608;
$L__BB0_18:
	and.b32  	%r610, %r565, 64;
	setp.eq.s32 	%p11, %r610, 0;
	@%p11 bra 	$L__BB0_20;
	ld.global.u32 	%r611, [%rd6+120];
	xor.b32  	%r956, %r956, %r611;
	ld.global.u32 	%r612, [%rd6+124];
	xor.b32  	%r955, %r955, %r612;
	ld.global.u32 	%r613, [%rd6+128];
	xor.b32  	%r954, %r954, %r613;
	ld.global.u32 	%r614, [%rd6+132];
	xor.b32  	%r953, %r953, %r614;
	ld.global.u32 	%r615, [%rd6+136];
	xor.b32  	%r952, %r952, %r615;
$L__BB0_20:
	and.b32  	%r617, %r565, 128;
	setp.eq.s32 	%p12, %r617, 0;
	@%p12 bra 	$L__BB0_22;
	ld.global.u32 	%r618, [%rd6+140];
	xor.b32  	%r956, %r956, %r618;
	ld.global.u32 	%r619, [%rd6+144];
	xor.b32  	%r955, %r955, %r619;
	ld.global.u32 	%r620, [%rd6+148];
	xor.b32  	%r954, %r954, %r620;
	ld.global.u32 	%r621, [%rd6+152];
	xor.b32  	%r953, %r953, %r621;
	ld.global.u32 	%r622, [%rd6+156];
	xor.b32  	%r952, %r952, %r622;
$L__BB0_22:
	and.b32  	%r624, %r565, 256;
	setp.eq.s32 	%p13, %r624, 0;
	@%p13 bra 	$L__BB0_24;
	ld.global.u32 	%r625, [%rd6+160];
	xor.b32  	%r956, %r956, %r625;
	ld.global.u32 	%r626, [%rd6+164];
	xor.b32  	%r955, %r955, %r626;
	ld.global.u32 	%r627, [%rd6+168];
	xor.b32  	%r954, %r954, %r627;
	ld.global.u32 	%r628, [%rd6+172];
	xor.b32  	%r953, %r953, %r628;
	ld.global.u32 	%r629, [%rd6+176];
	xor.b32  	%r952, %r952, %r629;
$L__BB0_24:
	and.b32  	%r631, %r565, 512;
	setp.eq.s32 	%p14, %r631, 0;
	@%p14 bra 	$L__BB0_26;
	ld.global.u32 	%r632, [%rd6+180];
	xor.b32  	%r956, %r956, %r632;
	ld.global.u32 	%r633, [%rd6+184];
	xor.b32  	%r955, %r955, %r633;
	ld.global.u32 	%r634, [%rd6+188];
	xor.b32  	%r954, %r954, %r634;
	ld.global.u32 	%r635, [%rd6+192];
	xor.b32  	%r953, %r953, %r635;
	ld.global.u32 	%r636, [%rd6+196];
	xor.b32  	%r952, %r952, %r636;
$L__BB0_26:
	and.b32  	%r638, %r565, 1024;
	setp.eq.s32 	%p15, %r638, 0;
	@%p15 bra 	$L__BB0_28;
	ld.global.u32 	%r639, [%rd6+200];
	xor.b32  	%r956, %r956, %r639;
	ld.global.u32 	%r640, [%rd6+204];
	xor.b32  	%r955, %r955, %r640;
	ld.global.u32 	%r641, [%rd6+208];
	xor.b32  	%r954, %r954, %r641;
	ld.global.u32 	%r642, [%rd6+212];
	xor.b32  	%r953, %r953, %r642;
	ld.global.u32 	%r643, [%rd6+216];
	xor.b32  	%r952, %r952, %r643;
$L__BB0_28:
	and.b32  	%r645, %r565, 2048;
	setp.eq.s32 	%p16, %r645, 0;
	@%p16 bra 	$L__BB0_30;
	ld.global.u32 	%r646, [%rd6+220];
	xor.b32  	%r956, %r956, %r646;
	ld.global.u32 	%r647, [%rd6+224];
	xor.b32  	%r955, %r955, %r647;
	ld.global.u32 	%r648, [%rd6+228];
	xor.b32  	%r954, %r954, %r648;
	ld.global.u32 	%r649, [%rd6+232];
	xor.b32  	%r953, %r953, %r649;
	ld.global.u32 	%r650, [%rd6+236];
	xor.b32  	%r952, %r952, %r650;
$L__BB0_30:
	and.b32  	%r652, %r565, 4096;
	setp.eq.s32 	%p17, %r652, 0;
	@%p17 bra 	$L__BB0_32;
	ld.global.u32 	%r653, [%rd6+240];
	xor.b32  	%r956, %r956, %r653;
	ld.global.u32 	%r654, [%rd6+244];
	xor.b32  	%r955, %r955, %r654;
	ld.global.u32 	%r655, [%rd6+248];
	xor.b32  	%r954, %r954, %r655;
	ld.global.u32 	%r656, [%rd6+252];
	xor.b32  	%r953, %r953, %r656;
	ld.global.u32 	%r657, [%rd6+256];
	xor.b32  	%r952, %r952, %r657;
$L__BB0_32:
	and.b32  	%r659, %r565, 8192;
	setp.eq.s32 	%p18, %r659, 0;
	@%p18 bra 	$L__BB0_34;
	ld.global.u32 	%r660, [%rd6+260];
	xor.b32  	%r956, %r956, %r660;
	ld.global.u32 	%r661, [%rd6+264];
	xor.b32  	%r955, %r955, %r661;
	ld.global.u32 	%r662, [%rd6+268];
	xor.b32  	%r954, %r954, %r662;
	ld.global.u32 	%r663, [%rd6+272];
	xor.b32  	%r953, %r953, %r663;
	ld.global.u32 	%r664, [%rd6+276];
	xor.b32  	%r952, %r952, %r664;
$L__BB0_34:
	and.b32  	%r666, %r565, 16384;
	setp.eq.s32 	%p19, %r666, 0;
	@%p19 bra 	$L__BB0_36;
	ld.global.u32 	%r667, [%rd6+280];
	xor.b32  	%r956, %r956, %r667;
	ld.global.u32 	%r668, [%rd6+284];
	xor.b32  	%r955, %r955, %r668;
	ld.global.u32 	%r669, [%rd6+288];
	xor.b32  	%r954, %r954, %r669;
	ld.global.u32 	%r670, [%rd6+292];
	xor.b32  	%r953, %r953, %r670;
	ld.global.u32 	%r671, [%rd6+296];
	xor.b32  	%r952, %r952, %r671;
$L__BB0_36:
	and.b32  	%r673, %r565, 32768;
	setp.eq.s32 	%p20, %r673, 0;
	@%p20 bra 	$L__BB0_38;
	ld.global.u32 	%r674, [%rd6+300];
	xor.b32  	%r956, %r956, %r674;
	ld.global.u32 	%r675, [%rd6+304];
	xor.b32  	%r955, %r955, %r675;
	ld.global.u32 	%r676, [%rd6+308];
	xor.b32  	%r954, %r954, %r676;
	ld.global.u32 	%r677, [%rd6+312];
	xor.b32  	%r953, %r953, %r677;
	ld.global.u32 	%r678, [%rd6+316];
	xor.b32  	%r952, %r952, %r678;
$L__BB0_38:
	add.s32 	%r951, %r951, 16;
	setp.ne.s32 	%p21, %r951, 32;
	@%p21 bra 	$L__BB0_6;
	mad.lo.s32 	%r679, %r945, -31, %r17;
	add.s32 	%r945, %r679, 1;
	setp.ne.s32 	%p22, %r945, 5;
	@%p22 bra 	$L__BB0_5;
	st.local.u32 	[%rd1+4], %r956;
	st.local.v2.u32 	[%rd1+8], {%r955, %r954};
	st.local.v2.u32 	[%rd1+16], {%r953, %r952};
	setp.eq.s64 	%p23, %rd4, 1;
	@%p23 bra 	$L__BB0_115;
	mov.b32 	%r952, 0;
	mov.u32 	%r1045, %r952;
	mov.u32 	%r1046, %r952;
	mov.u32 	%r955, %r952;
	mov.u32 	%r956, %r952;
	mov.u32 	%r1037, %r952;
$L__BB0_42:
	mul.wide.u32 	%rd18, %r1037, 4;
	add.s64 	%rd19, %rd1, %rd18;
	ld.local.u32 	%r192, [%rd19+4];
	shl.b32 	%r193, %r1037, 5;
	mov.b32 	%r1043, 0;
$L__BB0_43:
	.pragma "nounroll";
	shr.u32 	%r682, %r192, %r1043;
	and.b32  	%r683, %r682, 1;
	setp.eq.b32 	%p24, %r683, 1;
	not.pred 	%p25, %p24;
	add.s32 	%r684, %r193, %r1043;
	mul.lo.s32 	%r685, %r684, 5;
	mul.wide.u32 	%rd20, %r685, 4;
	add.s64 	%rd7, %rd5, %rd20;
	@%p25 bra 	$L__BB0_45;
	ld.global.u32 	%r686, [%rd7];
	xor.b32  	%r956, %r956, %r686;
	ld.global.u32 	%r687, [%rd7+4];
	xor.b32  	%r955, %r955, %r687;
	ld.global.u32 	%r688, [%rd7+8];
	xor.b32  	%r1046, %r1046, %r688;
	ld.global.u32 	%r689, [%rd7+12];
	xor.b32  	%r1045, %r1045, %r689;
	ld.global.u32 	%r690, [%rd7+16];
	xor.b32  	%r952, %r952, %r690;
$L__BB0_45:
	and.b32  	%r692, %r682, 2;
	setp.eq.s32 	%p26, %r692, 0;
	@%p26 bra 	$L__BB0_47;
	ld.global.u32 	%r693, [%rd7+20];
	xor.b32  	%r956, %r956, %r693;
	ld.global.u32 	%r694, [%rd7+24];
	xor.b32  	%r955, %r955, %r694;
	ld.global.u32 	%r695, [%rd7+28];
	xor.b32  	%r1046, %r1046, %r695;
	ld.global.u32 	%r696, [%rd7+32];
	xor.b32  	%r1045, %r1045, %r696;
	ld.global.u32 	%r697, [%rd7+36];
	xor.b32  	%r952, %r952, %r697;
$L__BB0_47:
	and.b32  	%r699, %r682, 4;
	setp.eq.s32 	%p27, %r699, 0;
	@%p27 bra 	$L__BB0_49;
	ld.global.u32 	%r700, [%rd7+40];
	xor.b32  	%r956, %r956, %r700;
	ld.global.u32 	%r701, [%rd7+44];
	xor.b32  	%r955, %r955, %r701;
	ld.global.u32 	%r702, [%rd7+48];
	xor.b32  	%r1046, %r1046, %r702;
	ld.global.u32 	%r703, [%rd7+52];
	xor.b32  	%r1045, %r1045, %r703;
	ld.global.u32 	%r704, [%rd7+56];
	xor.b32  	%r952, %r952, %r704;
$L__BB0_49:
	and.b32  	%r706, %r682, 8;
	setp.eq.s32 	%p28, %r706, 0;
	@%p28 bra 	$L__BB0_51;
	ld.global.u32 	%r707, [%rd7+60];
	xor.b32  	%r956, %r956, %r707;
	ld.global.u32 	%r708, [%rd7+64];
	xor.b32  	%r955, %r955, %r708;
	ld.global.u32 	%r709, [%rd7+68];
	xor.b32  	%r1046, %r1046, %r709;
	ld.global.u32 	%r710, [%rd7+72];
	xor.b32  	%r1045, %r1045, %r710;
	ld.global.u32 	%r711, [%rd7+76];
	xor.b32  	%r952, %r952, %r711;
$L__BB0_51:
	and.b32  	%r713, %r682, 16;
	setp.eq.s32 	%p29, %r713, 0;
	@%p29 bra 	$L__BB0_53;
	ld.global.u32 	%r714, [%rd7+80];
	xor.b32  	%r956, %r956, %r714;
	ld.global.u32 	%r715, [%rd7+84];
	xor.b32  	%r955, %r955, %r715;
	ld.global.u32 	%r716, [%rd7+88];
	xor.b32  	%r1046, %r1046, %r716;
	ld.global.u32 	%r717, [%rd7+92];
	xor.b32  	%r1045, %r1045, %r717;
	ld.global.u32 	%r718, [%rd7+96];
	xor.b32  	%r952, %r952, %r718;
$L__BB0_53:
	and.b32  	%r720, %r682, 32;
	setp.eq.s32 	%p30, %r720, 0;
	@%p30 bra 	$L__BB0_55;
	ld.global.u32 	%r721, [%rd7+100];
	xor.b32  	%r956, %r956, %r721;
	ld.global.u32 	%r722, [%rd7+104];
	xor.b32  	%r955, %r955, %r722;
	ld.global.u32 	%r723, [%rd7+108];
	xor.b32  	%r1046, %r1046, %r723;
	ld.global.u32 	%r724, [%rd7+112];
	xor.b32  	%r1045, %r1045, %r724;
	ld.global.u32 	%r725, [%rd7+116];
	xor.b32  	%r952, %r952, %r725;
$L__BB0_55:
	and.b32  	%r727, %r682, 64;
	setp.eq.s32 	%p31, %r727, 0;
	@%p31 bra 	$L__BB0_57;
	ld.global.u32 	%r728, [%rd7+120];
	xor.b32  	%r956, %r956, %r728;
	ld.global.u32 	%r729, [%rd7+124];
	xor.b32  	%r955, %r955, %r729;
	ld.global.u32 	%r730, [%rd7+128];
	xor.b32  	%r1046, %r1046, %r730;
	ld.global.u32 	%r731, [%rd7+132];
	xor.b32  	%r1045, %r1045, %r731;
	ld.global.u32 	%r732, [%rd7+136];
	xor.b32  	%r952, %r952, %r732;
$L__BB0_57:
	and.b32  	%r734, %r682, 128;
	setp.eq.s32 	%p32, %r734, 0;
	@%p32 bra 	$L__BB0_59;
	ld.global.u32 	%r735, [%rd7+140];
	xor.b32  	%r956, %r956, %r735;
	ld.global.u32 	%r736, [%rd7+144];
	xor.b32  	%r955, %r955, %r736;
	ld.global.u32 	%r737, [%rd7+148];
	xor.b32  	%r1046, %r1046, %r737;
	ld.global.u32 	%r738, [%rd7+152];
	xor.b32  	%r1045, %r1045, %r738;
	ld.global.u32 	%r739, [%rd7+156];
	xor.b32  	%r952, %r952, %r739;
$L__BB0_59:
	and.b32  	%r741, %r682, 256;
	setp.eq.s32 	%p33, %r741, 0;
	@%p33 bra 	$L__BB0_61;
	ld.global.u32 	%r742, [%rd7+160];
	xor.b32  	%r956, %r956, %r742;
	ld.global.u32 	%r743, [%rd7+164];
	xor.b32  	%r955, %r955, %r743;
	ld.global.u32 	%r744, [%rd7+168];
	xor.b32  	%r1046, %r1046, %r744;
	ld.global.u32 	%r745, [%rd7+172];
	xor.b32  	%r1045, %r1045, %r745;
	ld.global.u32 	%r746, [%rd7+176];
	xor.b32  	%r952, %r952, %r746;
$L__BB0_61:
	and.b32  	%r748, %r682, 512;
	setp.eq.s32 	%p34, %r748, 0;
	@%p34 bra 	$L__BB0_63;
	ld.global.u32 	%r749, [%rd7+180];
	xor.b32  	%r956, %r956, %r749;
	ld.global.u32 	%r750, [%rd7+184];
	xor.b32  	%r955, %r955, %r750;
	ld.global.u32 	%r751, [%rd7+188];
	xor.b32  	%r1046, %r1046, %r751;
	ld.global.u32 	%r752, [%rd7+192];
	xor.b32  	%r1045, %r1045, %r752;
	ld.global.u32 	%r753, [%rd7+196];
	xor.b32  	%r952, %r952, %r753;
$L__BB0_63:
	and.b32  	%r755, %r682, 1024;
	setp.eq.s32 	%p35, %r755, 0;
	@%p35 bra 	$L__BB0_65;
	ld.global.u32 	%r756, [%rd7+200];
	xor.b32  	%r956, %r956, %r756;
	ld.global.u32 	%r757, [%rd7+204];
	xor.b32  	%r955, %r955, %r757;
	ld.global.u32 	%r758, [%rd7+208];
	xor.b32  	%r1046, %r1046, %r758;
	ld.global.u32 	%r759, [%rd7+212];
	xor.b32  	%r1045, %r1045, %r759;
	ld.global.u32 	%r760, [%rd7+216];
	xor.b32  	%r952, %r952, %r760;
$L__BB0_65:
	and.b32  	%r762, %r682, 2048;
	setp.eq.s32 	%p36, %r762, 0;
	@%p36 bra 	$L__BB0_67;
	ld.global.u32 	%r763, [%rd7+220];
	xor.b32  	%r956, %r956, %r763;
	ld.global.u32 	%r764, [%rd7+224];
	xor.b32  	%r955, %r955, %r764;
	ld.global.u32 	%r765, [%rd7+228];
	xor.b32  	%r1046, %r1046, %r765;
	ld.global.u32 	%r766, [%rd7+232];
	xor.b32  	%r1045, %r1045, %r766;
	ld.global.u32 	%r767, [%rd7+236];
	xor.b32  	%r952, %r952, %r767;
$L__BB0_67:
	and.b32  	%r769, %r682, 4096;
	setp.eq.s32 	%p37, %r769, 0;
	@%p37 bra 	$L__BB0_69;
	ld.global.u32 	%r770, [%rd7+240];
	xor.b32  	%r956, %r956, %r770;
	ld.global.u32 	%r771, [%rd7+244];
	xor.b32  	%r955, %r955, %r771;
	ld.global.u32 	%r772, [%rd7+248];
	xor.b32  	%r1046, %r1046, %r772;
	ld.global.u32 	%r773, [%rd7+252];
	xor.b32  	%r1045, %r1045, %r773;
	ld.global.u32 	%r774, [%rd7+256];
	xor.b32  	%r952, %r952, %r774;
$L__BB0_69:
	and.b32  	%r776, %r682, 8192;
	setp.eq.s32 	%p38, %r776, 0;
	@%p38 bra 	$L__BB0_71;
	ld.global.u32 	%r777, [%rd7+260];
	xor.b32  	%r956, %r956, %r777;
	ld.global.u32 	%r778, [%rd7+264];
	xor.b32  	%r955, %r955, %r778;
	ld.global.u32 	%r779, [%rd7+268];
	xor.b32  	%r1046, %r1046, %r779;
	ld.global.u32 	%r780, [%rd7+272];
	xor.b32  	%r1045, %r1045, %r780;
	ld.global.u32 	%r781, [%rd7+276];
	xor.b32  	%r952, %r952, %r781;
$L__BB0_71:
	and.b32  	%r783, %r682, 16384;
	setp.eq.s32 	%p39, %r783, 0;
	@%p39 bra 	$L__BB0_73;
	ld.global.u32 	%r784, [%rd7+280];
	xor.b32  	%r956, %r956, %r784;
	ld.global.u32 	%r785, [%rd7+284];
	xor.b32  	%r955, %r955, %r785;
	ld.global.u32 	%r786, [%rd7+288];
	xor.b32  	%r1046, %r1046, %r786;
	ld.global.u32 	%r787, [%rd7+292];
	xor.b32  	%r1045, %r1045, %r787;
	ld.global.u32 	%r788, [%rd7+296];
	xor.b32  	%r952, %r952, %r788;
$L__BB0_73:
	and.b32  	%r790, %r682, 32768;
	setp.eq.s32 	%p40, %r790, 0;
	@%p40 bra 	$L__BB0_75;
	ld.global.u32 	%r791, [%rd7+300];
	xor.b32  	%r956, %r956, %r791;
	ld.global.u32 	%r792, [%rd7+304];
	xor.b32  	%r955, %r955, %r792;
	ld.global.u32 	%r793, [%rd7+308];
	xor.b32  	%r1046, %r1046, %r793;
	ld.global.u32 	%r794, [%rd7+312];
	xor.b32  	%r1045, %r1045, %r794;
	ld.global.u32 	%r795, [%rd7+316];
	xor.b32  	%r952, %r952, %r795;
$L__BB0_75:
	add.s32 	%r1043, %r1043, 16;
	setp.ne.s32 	%p41, %r1043, 32;
	@%p41 bra 	$L__BB0_43;
	mad.lo.s32 	%r796, %r1037, -31, %r193;
	add.s32 	%r1037, %r796, 1;
	setp.ne.s32 	%p42, %r1037, 5;
	@%p42 bra 	$L__BB0_42;
	st.local.u32 	[%rd1+4], %r956;
	st.local.v2.u32 	[%rd1+8], {%r955, %r1046};
	st.local.v2.u32 	[%rd1+16], {%r1045, %r952};
	setp.ne.s64 	%p43, %rd4, 3;
	@%p43 bra 	$L__BB0_115;
	mov.b32 	%r952, 0;
	mov.u32 	%r1137, %r952;
	mov.u32 	%r1138, %r952;
	mov.u32 	%r955, %r952;
	mov.u32 	%r956, %r952;
	mov.u32 	%r1129, %r952;
$L__BB0_79:
	mul.wide.u32 	%rd21, %r1129, 4;
	add.s64 	%rd22, %rd1, %rd21;
	ld.local.u32 	%r368, [%rd22+4];
	shl.b32 	%r369, %r1129, 5;
	mov.b32 	%r1135, 0;
$L__BB0_80:
	.pragma "nounroll";
	shr.u32 	%r799, %r368, %r1135;
	and.b32  	%r800, %r799, 1;
	setp.eq.b32 	%p44, %r800, 1;
	not.pred 	%p45, %p44;
	add.s32 	%r801, %r369, %r1135;
	mul.lo.s32 	%r802, %r801, 5;
	mul.wide.u32 	%rd23, %r802, 4;
	add.s64 	%rd8, %rd5, %rd23;
	@%p45 bra 	$L__BB0_82;
	ld.global.u32 	%r803, [%rd8];
	xor.b32  	%r956, %r956, %r803;
	ld.global.u32 	%r804, [%rd8+4];
	xor.b32  	%r955, %r955, %r804;
	ld.global.u32 	%r805, [%rd8+8];
	xor.b32  	%r1138, %r1138, %r805;
	ld.global.u32 	%r806, [%rd8+12];
	xor.b32  	%r1137, %r1137, %r806;
	ld.global.u32 	%r807, [%rd8+16];
	xor.b32  	%r952, %r952, %r807;
$L__BB0_82:
	and.b32  	%r809, %r799, 2;
	setp.eq.s32 	%p46, %r809, 0;
	@%p46 bra 	$L__BB0_84;
	ld.global.u32 	%r810, [%rd8+20];
	xor.b32  	%r956, %r956, %r810;
	ld.global.u32 	%r811, [%rd8+24];
	xor.b32  	%r955, %r955, %r811;
	ld.global.u32 	%r812, [%rd8+28];
	xor.b32  	%r1138, %r1138, %r812;
	ld.global.u32 	%r813, [%rd8+32];
	xor.b32  	%r1137, %r1137, %r813;
	ld.global.u32 	%r814, [%rd8+36];
	xor.b32  	%r952, %r952, %r814;
$L__BB0_84:
	and.b32  	%r816, %r799, 4;
	setp.eq.s32 	%p47, %r816, 0;
	@%p47 bra 	$L__BB0_86;
	ld.global.u32 	%r817, [%rd8+40];
	xor.b32  	%r956, %r956, %r817;
	ld.global.u32 	%r818, [%rd8+44];
	xor.b32  	%r955, %r955, %r818;
	ld.global.u32 	%r819, [%rd8+48];
	xor.b32  	%r1138, %r1138, %r819;
	ld.global.u32 	%r820, [%rd8+52];
	xor.b32  	%r1137, %r1137, %r820;
	ld.global.u32 	%r821, [%rd8+56];
	xor.b32  	%r952, %r952, %r821;
$L__BB0_86:
	and.b32  	%r823, %r799, 8;
	setp.eq.s32 	%p48, %r823, 0;
	@%p48 bra 	$L__BB0_88;
	ld.global.u32 	%r824, [%rd8+60];
	xor.b32  	%r956, %r956, %r824;
	ld.global.u32 	%r825, [%rd8+64];
	xor.b32  	%r955, %r955, %r825;
	ld.global.u32 	%r826, [%rd8+68];
	xor.b32  	%r1138, %r1138, %r826;
	ld.global.u32 	%r827, [%rd8+72];
	xor.b32  	%r1137, %r1137, %r827;
	ld.global.u32 	%r828, [%rd8+76];
	xor.b32  	%r952, %r952, %r828;
$L__BB0_88:
	and.b32  	%r830, %r799, 16;
	setp.eq.s32 	%p49, %r830, 0;
	@%p49 bra 	$L__BB0_90;
	ld.global.u32 	%r831, [%rd8+80];
	xor.b32  	%r956, %r956, %r831;
	ld.global.u32 	%r832, [%rd8+84];
	xor.b32  	%r955, %r955, %r832;
	ld.global.u32 	%r833, [%rd8+88];
	xor.b32  	%r1138, %r1138, %r833;
	ld.global.u32 	%r834, [%rd8+92];
	xor.b32  	%r1137, %r1137, %r834;
	ld.global.u32 	%r835, [%rd8+96];
	xor.b32  	%r952, %r952, %r835;
$L__BB0_90:
	and.b32  	%r837, %r799, 32;
	setp.eq.s32 	%p50, %r837, 0;
	@%p50 bra 	$L__BB0_92;
	ld.global.u32 	%r838, [%rd8+100];
	xor.b32  	%r956, %r956, %r838;
	ld.global.u32 	%r839, [%rd8+104];
	xor.b32  	%r955, %r955, %r839;
	ld.global.u32 	%r840, [%rd8+108];
	xor.b32  	%r1138, %r1138, %r840;
	ld.global.u32 	%r841, [%rd8+112];
	xor.b32  	%r1137, %r1137, %r841;
	ld.global.u32 	%r842, [%rd8+116];
	xor.b32  	%r952, %r952, %r842;
$L__BB0_92:
	and.b32  	%r844, %r799, 64;
	setp.eq.s32 	%p51, %r844, 0;
	@%p51 bra 	$L__BB0_94;
	ld.global.u32 	%r845, [%rd8+120];
	xor.b32  	%r956, %r956, %r845;
	ld.global.u32 	%r846, [%rd8+124];
	xor.b32  	%r955, %r955, %r846;
	ld.global.u32 	%r847, [%rd8+128];
	xor.b32  	%r1138, %r1138, %r847;
	ld.global.u32 	%r848, [%rd8+132];
	xor.b32  	%r1137, %r1137, %r848;
	ld.global.u32 	%r849, [%rd8+136];
	xor.b32  	%r952, %r952, %r849;
$L__BB0_94:
	and.b32  	%r851, %r799, 128;
	setp.eq.s32 	%p52, %r851, 0;
	@%p52 bra 	$L__BB0_96;
	ld.global.u32 	%r852, [%rd8+140];
	xor.b32  	%r956, %r956, %r852;
	ld.global.u32 	%r853, [%rd8+144];
	xor.b32  	%r955, %r955, %r853;
	ld.global.u32 	%r854, [%rd8+148];
	xor.b32  	%r1138, %r1138, %r854;
	ld.global.u32 	%r855, [%rd8+152];
	xor.b32  	%r1137, %r1137, %r855;
	ld.global.u32 	%r856, [%rd8+156];
	xor.b32  	%r952, %r952, %r856;
$L__BB0_96:
	and.b32  	%r858, %r799, 256;
	setp.eq.s32 	%p53, %r858, 0;
	@%p53 bra 	$L__BB0_98;
	ld.global.u32 	%r859, [%rd8+160];
	xor.b32  	%r956, %r956, %r859;
	ld.global.u32 	%r860, [%rd8+164];
	xor.b32  	%r955, %r955, %r860;
	ld.global.u32 	%r861, [%rd8+168];
	xor.b32  	%r1138, %r1138, %r861;
	ld.global.u32 	%r862, [%rd8+172];
	xor.b32  	%r1137, %r1137, %r862;
	ld.global.u32 	%r863, [%rd8+176];
	xor.b32  	%r952, %r952, %r863;
$L__BB0_98:
	and.b32  	%r865, %r799, 512;
	setp.eq.s32 	%p54, %r865, 0;
	@%p54 bra 	$L__BB0_100;
	ld.global.u32 	%r866, [%rd8+180];
	xor.b32  	%r956, %r956, %r866;
	ld.global.u32 	%r867, [%rd8+184];
	xor.b32  	%r955, %r955, %r867;
	ld.global.u32 	%r868, [%rd8+188];
	xor.b32  	%r1138, %r1138, %r868;
	ld.global.u32 	%r869, [%rd8+192];
	xor.b32  	%r1137, %r1137, %r869;
	ld.global.u32 	%r870, [%rd8+196];
	xor.b32  	%r952, %r952, %r870;
$L__BB0_100:
	and.b32  	%r872, %r799, 1024;
	setp.eq.s32 	%p55, %r872, 0;
	@%p55 bra 	$L__BB0_102;
	ld.global.u32 	%r873, [%rd8+200];
	xor.b32  	%r956, %r956, %r873;
	ld.global.u32 	%r874, [%rd8+204];
	xor.b32  	%r955, %r955, %r874;
	ld.global.u32 	%r875, [%rd8+208];
	xor.b32  	%r1138, %r1138, %r875;
	ld.global.u32 	%r876, [%rd8+212];
	xor.b32  	%r1137, %r1137, %r876;
	ld.global.u32 	%r877, [%rd8+216];
	xor.b32  	%r952, %r952, %r877;
$L__BB0_102:
	and.b32  	%r879, %r799, 2048;
	setp.eq.s32 	%p56, %r879, 0;
	@%p56 bra 	$L__BB0_104;
	ld.global.u32 	%r880, [%rd8+220];
	xor.b32  	%r956, %r956, %r880;
	ld.global.u32 	%r881, [%rd8+224];
	xor.b32  	%r955, %r955, %r881;
	ld.global.u32 	%r882, [%rd8+228];
	xor.b32  	%r1138, %r1138, %r882;
	ld.global.u32 	%r883, [%rd8+232];
	xor.b32  	%r1137, %r1137, %r883;
	ld.global.u32 	%r884, [%rd8+236];
	xor.b32  	%r952, %r952, %r884;
$L__BB0_104:
	and.b32  	%r886, %r799, 4096;
	setp.eq.s32 	%p57, %r886, 0;
	@%p57 bra 	$L__BB0_106;
	ld.global.u32 	%r887, [%rd8+240];
	xor.b32  	%r956, %r956, %r887;
	ld.global.u32 	%r888, [%rd8+244];
	xor.b32  	%r955, %r955, %r888;
	ld.global.u32 	%r889, [%rd8+248];
	xor.b32  	%r1138, %r1138, %r889;
	ld.global.u32 	%r890, [%rd8+252];
	xor.b32  	%r1137, %r1137, %r890;
	ld.global.u32 	%r891, [%rd8+256];
	xor.b32  	%r952, %r952, %r891;
$L__BB0_106:
	and.b32  	%r893, %r799, 8192;
	setp.eq.s32 	%p58, %r893, 0;
	@%p58 bra 	$L__BB0_108;
	ld.global.u32 	%r894, [%rd8+260];
	xor.b32  	%r956, %r956, %r894;
	ld.global.u32 	%r895, [%rd8+264];
	xor.b32  	%r955, %r955, %r895;
	ld.global.u32 	%r896, [%rd8+268];
	xor.b32  	%r1138, %r1138, %r896;
	ld.global.u32 	%r897, [%rd8+272];
	xor.b32  	%r1137, %r1137, %r897;
	ld.global.u32 	%r898, [%rd8+276];
	xor.b32  	%r952, %r952, %r898;
$L__BB0_108:
	and.b32  	%r900, %r799, 16384;
	setp.eq.s32 	%p59, %r900, 0;
	@%p59 bra 	$L__BB0_110;
	ld.global.u32 	%r901, [%rd8+280];
	xor.b32  	%r956, %r956, %r901;
	ld.global.u32 	%r902, [%rd8+284];
	xor.b32  	%r955, %r955, %r902;
	ld.global.u32 	%r903, [%rd8+288];
	xor.b32  	%r1138, %r1138, %r903;
	ld.global.u32 	%r904, [%rd8+292];
	xor.b32  	%r1137, %r1137, %r904;
	ld.global.u32 	%r905, [%rd8+296];
	xor.b32  	%r952, %r952, %r905;
$L__BB0_110:
	and.b32  	%r907, %r799, 32768;
	setp.eq.s32 	%p60, %r907, 0;
	@%p60 bra 	$L__BB0_112;
	ld.global.u32 	%r908, [%rd8+300];
	xor.b32  	%r956, %r956, %r908;
	ld.global.u32 	%r909, [%rd8+304];
	xor.b32  	%r955, %r955, %r909;
	ld.global.u32 	%r910, [%rd8+308];
	xor.b32  	%r1138, %r1138, %r910;
	ld.global.u32 	%r911, [%rd8+312];
	xor.b32  	%r1137, %r1137, %r911;
	ld.global.u32 	%r912, [%rd8+316];
	xor.b32  	%r952, %r952, %r912;
$L__BB0_112:
	add.s32 	%r1135, %r1135, 16;
	setp.ne.s32 	%p61, %r1135, 32;
	@%p61 bra 	$L__BB0_80;
	mad.lo.s32 	%r913, %r1129, -31, %r369;
	add.s32 	%r1129, %r913, 1;
	setp.ne.s32 	%p62, %r1129, 5;
	@%p62 bra 	$L__BB0_79;
	st.local.u32 	[%rd1+4], %r956;
	st.local.v2.u32 	[%rd1+8], {%r955, %r1138};
	st.local.v2.u32 	[%rd1+16], {%r1137, %r952};
$L__BB0_115:
	shr.u64 	%rd27, %rd3, 2;
	add.s32 	%r939, %r939, 1;
	setp.gt.u64 	%p63, %rd3, 3;
	@%p63 bra 	$L__BB0_3;
$L__BB0_116:
	shr.u32 	%r914, %r956, 2;
	xor.b32  	%r915, %r914, %r956;
	shl.b32 	%r916, %r952, 4;
	shl.b32 	%r917, %r915, 1;
	xor.b32  	%r918, %r917, %r916;
	xor.b32  	%r919, %r918, %r915;
	xor.b32  	%r920, %r919, %r952;
	add.s32 	%r921, %r2, %r920;
	add.s32 	%r922, %r921, 362437;
	shr.u32 	%r923, %r955, 2;
	xor.b32  	%r924, %r923, %r955;
	shl.b32 	%r925, %r920, 4;
	shl.b32 	%r926, %r924, 1;
	xor.b32  	%r927, %r926, %r925;
	xor.b32  	%r928, %r927, %r924;
	xor.b32  	%r929, %r928, %r920;
	add.s32 	%r930, %r2, %r929;
	add.s32 	%r931, %r930, 724874;
	cvt.rn.f32.u32 	%f5, %r922;
	fma.rn.f32 	%f6, %f5, 0f2F800000, 0f2F000000;
	cvt.rn.f32.u32 	%f7, %r931;
	fma.rn.f32 	%f8, %f7, 0f30C90FDB, 0f30490FDB;
	setp.lt.f32 	%p64, %f6, 0f00800000;
	mul.f32 	%f9, %f6, 0f4B000000;
	selp.f32 	%f10, %f9, %f6, %p64;
	selp.f32 	%f11, 0fC1B80000, 0f00000000, %p64;
	mov.b32 	%r932, %f10;
	add.s32 	%r933, %r932, -1059760811;
	and.b32  	%r934, %r933, -8388608;
	sub.s32 	%r935, %r932, %r934;
	mov.b32 	%f12, %r935;
	cvt.rn.f32.s32 	%f13, %r934;
	fma.rn.f32 	%f14, %f13, 0f34000000, %f11;
	add.f32 	%f15, %f12, 0fBF800000;
	fma.rn.f32 	%f16, %f15, 0fBE055027, 0f3E1039F6;
	fma.rn.f32 	%f17, %f16, %f15, 0fBDF8CDCC;
	fma.rn.f32 	%f18, %f17, %f15, 0f3E0F2955;
	fma.rn.f32 	%f19, %f18, %f15, 0fBE2AD8B9;
	fma.rn.f32 	%f20, %f19, %f15, 0f3E4CED0B;
	fma.rn.f32 	%f21, %f20, %f15, 0fBE7FFF22;
	fma.rn.f32 	%f22, %f21, %f15, 0f3EAAAA78;
	fma.rn.f32 	%f23, %f22, %f15, 0fBF000000;
	mul.f32 	%f24, %f15, %f23;
	fma.rn.f32 	%f25, %f24, %f15, %f15;
	fma.rn.f32 	%f26, %f14, 0f3F317218, %f25;
	setp.gt.u32 	%p65, %r932, 2139095039;
	fma.rn.f32 	%f27, %f10, 0f7F800000, 0f7F800000;
	selp.f32 	%f28, %f27, %f26, %p65;
	setp.eq.f32 	%p66, %f10, 0f00000000;
	mul.f32 	%f29, %f28, 0fC0000000;
	selp.f32 	%f30, 0f7F800000, %f29, %p66;
	sqrt.rn.f32 	%f31, %f30;
	sin.approx.f32 	%f32, %f8;
	mul.f32 	%f33, %f31, %f32;
	mul.f32 	%f34, %f33, %f1;
	cvta.to.global.u64 	%rd24, %rd10;
	shl.b64 	%rd25, %rd2, 2;
	add.s64 	%rd26, %rd24, %rd25;
	st.global.f32 	[%rd26], %f34;
$L__BB0_117:
	ret;

}
	// .globl	scale_columns_kernel
.visible .entry scale_columns_kernel(
	.param .u64 .ptr .align 1 scale_columns_kernel_param_0,
	.param .u32 scale_columns_kernel_param_1,
	.param .u32 scale_columns_kernel_param_2,
	.param .u64 .ptr .align 1 scale_columns_kernel_param_3
)
{
	.reg .pred 	%p<2>;
	.reg .b32 	%r<9>;
	.reg .b32 	%f<4>;
	.reg .b64 	%rd<9>;

	ld.param.u64 	%rd1, [scale_columns_kernel_param_0];
	ld.param.u32 	%r2, [scale_columns_kernel_param_1];
	ld.param.u32 	%r3, [scale_columns_kernel_param_2];
	ld.param.u64 	%rd2, [scale_columns_kernel_param_3];
	mov.u32 	%r4, %tid.x;
	mov.u32 	%r5, %ntid.x;
	mov.u32 	%r6, %ctaid.x;
	mad.lo.s32 	%r1, %r5, %r6, %r4;
	mul.lo.s32 	%r7, %r3, %r2;
	setp.ge.s32 	%p1, %r1, %r7;
	@%p1 bra 	$L__BB1_2;
	cvta.to.global.u64 	%rd3, %rd2;
	cvta.to.global.u64 	%rd4, %rd1;
	div.s32 	%r8, %r1, %r2;
	mul.wide.s32 	%rd5, %r8, 4;
	add.s64 	%rd6, %rd3, %rd5;
	ld.global.f32 	%f1, [%rd6];
	mul.wide.s32 	%rd7, %r1, 4;
	add.s64 	%rd8, %rd4, %rd7;
	ld.global.f32 	%f2, [%rd8];
	mul.f32 	%f3, %f1, %f2;
	st.global.f32 	[%rd8], %f3;
$L__BB1_2:
	ret;

}
	// .globl	extract_columns_kernel
.visible .entry extract_columns_kernel(
	.param .u64 .ptr .align 1 extract_columns_kernel_param_0,
	.param .u64 .ptr .align 1 extract_columns_kernel_param_1,
	.param .u32 extract_columns_kernel_param_2,
	.param .u32 extract_columns_kernel_param_3,
	.param .u32 extract_columns_kernel_param_4,
	.param .u64 .ptr .align 1 extract_columns_kernel_param_5
)
{
	.reg .pred 	%p<2>;
	.reg .b32 	%r<13>;
	.reg .b32 	%f<2>;
	.reg .b64 	%rd<13>;

	ld.param.u64 	%rd1, [extract_columns_kernel_param_0];
	ld.param.u64 	%rd2, [extract_columns_kernel_param_1];
	ld.param.u32 	%r2, [extract_columns_kernel_param_2];
	ld.param.u32 	%r3, [extract_columns_kernel_param_4];
	ld.param.u64 	%rd3, [extract_columns_kernel_param_5];
	mov.u32 	%r4, %tid.x;
	mov.u32 	%r5, %ntid.x;
	mov.u32 	%r6, %ctaid.x;
	mad.lo.s32 	%r1, %r5, %r6, %r4;
	mul.lo.s32 	%r7, %r3, %r2;
	setp.ge.s32 	%p1, %r1, %r7;
	@%p1 bra 	$L__BB2_2;
	cvta.to.global.u64 	%rd4, %rd3;
	cvta.to.global.u64 	%rd5, %rd1;
	cvta.to.global.u64 	%rd6, %rd2;
	div.s32 	%r8, %r1, %r2;
	mul.lo.s32 	%r9, %r8, %r2;
	sub.s32 	%r10, %r1, %r9;
	mul.wide.s32 	%rd7, %r8, 4;
	add.s64 	%rd8, %rd4, %rd7;
	ld.global.u32 	%r11, [%rd8];
	mad.lo.s32 	%r12, %r11, %r2, %r10;
	mul.wide.s32 	%rd9, %r12, 4;
	add.s64 	%rd10, %rd5, %rd9;
	ld.global.f32 	%f1, [%rd10];
	mul.wide.s32 	%rd11, %r1, 4;
	add.s64 	%rd12, %rd6, %rd11;
	st.global.f32 	[%rd12], %f1;
$L__BB2_2:
	ret;

}
	// .globl	extract_rows_kernel
.visible .entry extract_rows_kernel(
	.param .u64 .ptr .align 1 extract_rows_kernel_param_0,
	.param .u64 .ptr .align 1 extract_rows_kernel_param_1,
	.param .u32 extract_rows_kernel_param_2,
	.param .u32 extract_rows_kernel_param_3,
	.param .u32 extract_rows_kernel_param_4,
	.param .u64 .ptr .align 1 extract_rows_kernel_param_5
)
{
	.reg .pred 	%p<2>;
	.reg .b32 	%r<14>;
	.reg .b32 	%f<2>;
	.reg .b64 	%rd<13>;

	ld.param.u64 	%rd1, [extract_rows_kernel_param_0];
	ld.param.u64 	%rd2, [extract_rows_kernel_param_1];
	ld.param.u32 	%r2, [extract_rows_kernel_param_2];
	ld.param.u32 	%r4, [extract_rows_kernel_param_3];
	ld.param.u32 	%r3, [extract_rows_kernel_param_4];
	ld.param.u64 	%rd3, [extract_rows_kernel_param_5];
	mov.u32 	%r5, %tid.x;
	mov.u32 	%r6, %ntid.x;
	mov.u32 	%r7, %ctaid.x;
	mad.lo.s32 	%r1, %r6, %r7, %r5;
	mul.lo.s32 	%r8, %r3, %r4;
	setp.ge.s32 	%p1, %r1, %r8;
	@%p1 bra 	$L__BB3_2;
	cvta.to.global.u64 	%rd4, %rd3;
	cvta.to.global.u64 	%rd5, %rd1;
	cvta.to.global.u64 	%rd6, %rd2;
	div.s32 	%r9, %r1, %r3;
	mul.lo.s32 	%r10, %r9, %r3;
	sub.s32 	%r11, %r1, %r10;
	mul.wide.s32 	%rd7, %r11, 4;
	add.s64 	%rd8, %rd4, %rd7;
	ld.global.u32 	%r12, [%rd8];
	mad.lo.s32 	%r13, %r9, %r2, %r12;
	mul.wide.s32 	%rd9, %r13, 4;
	add.s64 	%rd10, %rd5, %rd9;
	ld.global.f32 	%f1, [%rd10];
	mul.wide.s32 	%rd11, %r1, 4;
	add.s64 	%rd12, %rd6, %rd11;
	st.global.f32 	[%rd12], %f1;
$L__BB3_2:
	ret;

}


// ===== COMPILED SASS (sm_100) =====

	.target	sm_100

	.elftype	@"ET_EXEC"


//--------------------- .note.nv.tkinfo           --------------------------
	.section	.note.nv.tkinfo,"",@"SHT_NOTE"
	.sectionflags	@"SHF_NOTE_NV_TKINFO"
	.tkinfo
        /*0018*/ 	.word	0x00000002
        /*0030*/ 	.string	""
        /*0030*/ 	.string	"ptxas"
        /*0030*/ 	.string	"Cuda compilation tools, release 13.0, V13.0.88"
        /*0030*/ 	.string	"Build cuda_13.0.r13.0/compiler.36424714_0"
        /*0030*/ 	.string	"-arch sm_100 -m 64 "



//--------------------- .note.nv.cuinfo           --------------------------
	.section	.note.nv.cuinfo,"",@"SHT_NOTE"
	.sectionflags	@"SHF_NOTE_NV_CUINFO"
        /*0018*/ 	.short	0x0002
        /*001a*/ 	.short	0x0064
        /*001c*/ 	.short	0x0082
	.zero		2


//--------------------- .nv.info                  --------------------------
	.section	.nv.info,"",@"SHT_CUDA_INFO"
	.align	4


	//----- nvinfo : EIATTR_REGCOUNT
	.align		4
        /*0000*/ 	.byte	0x04, 0x2f
        /*0002*/ 	.short	(.L_10 - .L_9)
	.align		4
.L_9:
        /*0004*/ 	.word	index@(gaussian_matrix_kernel)
        /*0008*/ 	.word	0x0000001f


	//----- nvinfo : EIATTR_FRAME_SIZE
	.align		4
.L_10:
        /*000c*/ 	.byte	0x04, 0x11
        /*000e*/ 	.short	(.L_12 - .L_11)
	.align		4
.L_11:
        /*0010*/ 	.word	index@($__internal_1_$__cuda_sm20_sqrt_rn_f32_slowpath)
        /*0014*/ 	.word	0x00000030


	//----- nvinfo : EIATTR_FRAME_SIZE
	.align		4
.L_12:
        /*0018*/ 	.byte	0x04, 0x11
        /*001a*/ 	.short	(.L_14 - .L_13)
	.align		4
.L_13:
        /*001c*/ 	.word	index@($__internal_0_$__cuda_sm20_div_rn_f64_full)
        /*0020*/ 	.word	0x00000030


	//----- nvinfo : EIATTR_FRAME_SIZE
	.align		4
.L_14:
        /*0024*/ 	.byte	0x04, 0x11
        /*0026*/ 	.short	(.L_16 - .L_15)
	.align		4
.L_15:
        /*0028*/ 	.word	index@(gaussian_matrix_kernel)
        /*002c*/ 	.word	0x00000030


	//----- nvinfo : EIATTR_REGCOUNT
	.align		4
.L_16:
        /*0030*/ 	.byte	0x04, 0x2f
        /*0032*/ 	.short	(.L_18 - .L_17)
	.align		4
.L_17:
        /*0034*/ 	.word	index@(scale_columns_kernel)
        /*0038*/ 	.word	0x0000000c


	//----- nvinfo : EIATTR_FRAME_SIZE
	.align		4
.L_18:
        /*003c*/ 	.byte	0x04, 0x11
        /*003e*/ 	.short	(.L_20 - .L_19)
	.align		4
.L_19:
        /*0040*/ 	.word	index@(scale_columns_kernel)
        /*0044*/ 	.word	0x00000000


	//----- nvinfo : EIATTR_REGCOUNT
	.align		4
.L_20:
        /*0048*/ 	.byte	0x04, 0x2f
        /*004a*/ 	.short	(.L_22 - .L_21)
	.align		4
.L_21:
        /*004c*/ 	.word	index@(extract_columns_kernel)
        /*0050*/ 	.word	0x0000000c


	//----- nvinfo : EIATTR_FRAME_SIZE
	.align		4
.L_22:
        /*0054*/ 	.byte	0x04, 0x11
        /*0056*/ 	.short	(.L_24 - .L_23)
	.align		4
.L_23:
        /*0058*/ 	.word	index@(extract_columns_kernel)
        /*005c*/ 	.word	0x00000000


	//----- nvinfo : EIATTR_REGCOUNT
	.align		4
.L_24:
        /*0060*/ 	.byte	0x04, 0x2f
        /*0062*/ 	.short	(.L_26 - .L_25)
	.align		4
.L_25:
        /*0064*/ 	.word	index@(extract_rows_kernel)
        /*0068*/ 	.word	0x0000000b


	//----- nvinfo : EIATTR_FRAME_SIZE
	.align		4
.L_26:
        /*006c*/ 	.byte	0x04, 0x11
        /*006e*/ 	.short	(.L_28 - .L_27)
	.align		4
.L_27:
        /*0070*/ 	.word	index@(extract_rows_kernel)
        /*0074*/ 	.word	0x00000000


	//----- nvinfo : EIATTR_MIN_STACK_SIZE
	.align		4
.L_28:
        /*0078*/ 	.byte	0x04, 0x12
        /*007a*/ 	.short	(.L_30 - .L_29)
	.align		4
.L_29:
        /*007c*/ 	.word	index@(extract_rows_kernel)
        /*0080*/ 	.word	0x00000000


	//----- nvinfo : EIATTR_MIN_STACK_SIZE
	.align		4
.L_30:
        /*0084*/ 	.byte	0x04, 0x12
        /*0086*/ 	.short	(.L_32 - .L_31)
	.align		4
.L_31:
        /*0088*/ 	.word	index@(extract_columns_kernel)
        /*008c*/ 	.word	0x00000000


	//----- nvinfo : EIATTR_MIN_STACK_SIZE
	.align		4
.L_32:
        /*0090*/ 	.byte	0x04, 0x12
        /*0092*/ 	.short	(.L_34 - .L_33)
	.align		4
.L_33:
        /*0094*/ 	.word	index@(scale_columns_kernel)
        /*0098*/ 	.word	0x00000000


	//----- nvinfo : EIATTR_MIN_STACK_SIZE
	.align		4
.L_34:
        /*009c*/ 	.byte	0x04, 0x12
        /*009e*/ 	.short	(.L_36 - .L_35)
	.align		4
.L_35:
        /*00a0*/ 	.word	index@(gaussian_matrix_kernel)
        /*00a4*/ 	.word	0x00000030
.L_36:


//--------------------- .nv.compat                --------------------------
	.section	.nv.compat,"",@"SHT_CUDA_COMPAT_INFO"
	.align	4
        /*0000*/ 	.byte	0x02, 0x09, 0x00, 0x00, 0x02, 0x02, 0x01, 0x00, 0x02, 0x05, 0x05, 0x00, 0x03, 0x07, 0x01, 0x01
        /*0010*/ 	.byte	0x02, 0x03, 0x00, 0x00, 0x02, 0x06, 0x01, 0x00, 0x04, 0x0b, 0x08, 0x00, 0x01, 0x00, 0x00, 0x00
        /*0020*/ 	.byte	0x00, 0x00, 0x00, 0x00


//--------------------- .nv.info.extract_rows_kernel --------------------------
	.section	.nv.info.extract_rows_kernel,"",@"SHT_CUDA_INFO"
	.sectionflags	@""
	.align	4


	//----- nvinfo : EIATTR_CUDA_API_VERSION
	.align		4
        /*0000*/ 	.byte	0x04, 0x37
        /*0002*/ 	.short	(.L_38 - .L_37)
.L_37:
        /*0004*/ 	.word	0x00000082


	//----- nvinfo : EIATTR_KPARAM_INFO
	.align		4
.L_38:
        /*0008*/ 	.byte	0x04, 0x17
        /*000a*/ 	.short	(.L_40 - .L_39)
.L_39:
        /*000c*/ 	.word	0x00000000
        /*0010*/ 	.short	0x0005
        /*0012*/ 	.short	0x0020
        /*0014*/ 	.byte	0x00, 0xf5, 0x21, 0x00


	//----- nvinfo : EIATTR_KPARAM_INFO
	.align		4
.L_40:
        /*0018*/ 	.byte	0x04, 0x17
        /*001a*/ 	.short	(.L_42 - .L_41)
.L_41:
        /*001c*/ 	.word	0x00000000
        /*0020*/ 	.short	0x0004
        /*0022*/ 	.short	0x0018
        /*0024*/ 	.byte	0x00, 0xf0, 0x11, 0x00


	//----- nvinfo : EIATTR_KPARAM_INFO
	.align		4
.L_42:
        /*0028*/ 	.byte	0x04, 0x17
        /*002a*/ 	.short	(.L_44 - .L_43)
.L_43:
        /*002c*/ 	.word	0x00000000
        /*0030*/ 	.short	0x0003
        /*0032*/ 	.short	0x0014
        /*0034*/ 	.byte	0x00, 0xf0, 0x11, 0x00


	//----- nvinfo : EIATTR_KPARAM_INFO
	.align		4
.L_44:
        /*0038*/ 	.byte	0x04, 0x17
        /*003a*/ 	.short	(.L_46 - .L_45)
.L_45:
        /*003c*/ 	.word	0x00000000
        /*0040*/ 	.short	0x0002
        /*0042*/ 	.short	0x0010
        /*0044*/ 	.byte	0x00, 0xf0, 0x11, 0x00


	//----- nvinfo : EIATTR_KPARAM_INFO
	.align		4
.L_46:
        /*0048*/ 	.byte	0x04, 0x17
        /*004a*/ 	.short	(.L_48 - .L_47)
.L_47:
        /*004c*/ 	.word	0x00000000
        /*0050*/ 	.short	0x0001
        /*0052*/ 	.short	0x0008
        /*0054*/ 	.byte	0x00, 0xf5, 0x21, 0x00


	//----- nvinfo : EIATTR_KPARAM_INFO
	.align		4
.L_48:
        /*0058*/ 	.byte	0x04, 0x17
        /*005a*/ 	.short	(.L_50 - .L_49)
.L_49:
        /*005c*/ 	.word	0x00000000
        /*0060*/ 	.short	0x0000
        /*0062*/ 	.short	0x0000
        /*0064*/ 	.byte	0x00, 0xf5, 0x21, 0x00


	//----- nvinfo : EIATTR_SPARSE_MMA_MASK
	.align		4
.L_50:
        /*0068*/ 	.byte	0x03, 0x50
        /*006a*/ 	.short	0x0000


	//----- nvinfo : EIATTR_MAXREG_COUNT
	.align		4
        /*006c*/ 	.byte	0x03, 0x1b
        /*006e*/ 	.short	0x00ff


	//----- nvinfo : EIATTR_MERCURY_ISA_VERSION
	.align		4
        /*0070*/ 	.byte	0x03, 0x5f
        /*0072*/ 	.short	0x0101


	//----- nvinfo : EIATTR_VRC_CTA_INIT_COUNT
	.align		4
        /*0074*/ 	.byte	0x02, 0x4a
	.zero		1
	.zero		1


	//----- nvinfo : EIATTR_EXIT_INSTR_OFFSETS
	.align		4
        /*0078*/ 	.byte	0x04, 0x1c
        /*007a*/ 	.short	(.L_52 - .L_51)


	//   ....[0]....
.L_51:
        /*007c*/ 	.word	0x00000090


	//   ....[1]....
        /*0080*/ 	.word	0x00000300


	//----- nvinfo : EIATTR_CBANK_PARAM_SIZE
	.align		4
.L_52:
        /*0084*/ 	.byte	0x03, 0x19
        /*0086*/ 	.short	0x0028


	//----- nvinfo : EIATTR_PARAM_CBANK
	.align		4
        /*0088*/ 	.byte	0x04, 0x0a
        /*008a*/ 	.short	(.L_54 - .L_53)
	.align		4
.L_53:
        /*008c*/ 	.word	index@(.nv.constant0.extract_rows_kernel)
        /*0090*/ 	.short	0x0380
        /*0092*/ 	.short	0x0028


	//----- nvinfo : EIATTR_SW_WAR
	.align		4
.L_54:
        /*0094*/ 	.byte	0x04, 0x36
        /*0096*/ 	.short	(.L_56 - .L_55)
.L_55:
        /*0098*/ 	.word	0x00000008
.L_56:


//--------------------- .nv.info.extract_columns_kernel --------------------------
	.section	.nv.info.extract_columns_kernel,"",@"SHT_CUDA_INFO"
	.sectionflags	@""
	.align	4


	//----- nvinfo : EIATTR_CUDA_API_VERSION
	.align		4
        /*0000*/ 	.byte	0x04, 0x37
        /*0002*/ 	.short	(.L_58 - .L_57)
.L_57:
        /*0004*/ 	.word	0x00000082


	//----- nvinfo : EIATTR_KPARAM_INFO
	.align		4
.L_58:
        /*0008*/ 	.byte	0x04, 0x17
        /*000a*/ 	.short	(.L_60 - .L_59)
.L_59:
        /*000c*/ 	.word	0x00000000
        /*0010*/ 	.short	0x0005
        /*0012*/ 	.short	0x0020
        /*0014*/ 	.byte	0x00, 0xf5, 0x21, 0x00


	//----- nvinfo : EIATTR_KPARAM_INFO
	.align		4
.L_60:
        /*0018*/ 	.byte	0x04, 0x17
        /*001a*/ 	.short	(.L_62 - .L_61)
.L_61:
        /*001c*/ 	.word	0x00000000
        /*0020*/ 	.short	0x0004
        /*0022*/ 	.short	0x0018
        /*0024*/ 	.byte	0x00, 0xf0, 0x11, 0x00


	//----- nvinfo : EIATTR_KPARAM_INFO
	.align		4
.L_62:
        /*0028*/ 	.byte	0x04, 0x17
        /*002a*/ 	.short	(.L_64 - .L_63)
.L_63:
        /*002c*/ 	.word	0x00000000
        /*0030*/ 	.short	0x0003
        /*0032*/ 	.short	0x0014
        /*0034*/ 	.byte	0x00, 0xf0, 0x11, 0x00


	//----- nvinfo : EIATTR_KPARAM_INFO
	.align		4
.L_64:
        /*0038*/ 	.byte	0x04, 0x17
        /*003a*/ 	.short	(.L_66 - .L_65)
.L_65:
        /*003c*/ 	.word	0x00000000
        /*0040*/ 	.short	0x0002
        /*0042*/ 	.short	0x0010
        /*0044*/ 	.byte	0x00, 0xf0, 0x11, 0x00


	//----- nvinfo : EIATTR_KPARAM_INFO
	.align		4
.L_66:
        /*0048*/ 	.byte	0x04, 0x17
        /*004a*/ 	.short	(.L_68 - .L_67)
.L_67:
        /*004c*/ 	.word	0x00000000
        /*0050*/ 	.short	0x0001
        /*0052*/ 	.short	0x0008
        /*0054*/ 	.byte	0x00, 0xf5, 0x21, 0x00


	//----- nvinfo : EIATTR_KPARAM_INFO
	.align		4
.L_68:
        /*0058*/ 	.byte	0x04, 0x17
        /*005a*/ 	.short	(.L_70 - .L_69)
.L_69:
        /*005c*/ 	.word	0x00000000
        /*0060*/ 	.short	0x0000
        /*0062*/ 	.short	0x0000
        /*0064*/ 	.byte	0x00, 0xf5, 0x21, 0x00


	//----- nvinfo : EIATTR_SPARSE_MMA_MASK
	.align		4
.L_70:
        /*0068*/ 	.byte	0x03, 0x50
        /*006a*/ 	.short	0x0000


	//----- nvinfo : EIATTR_MAXREG_COUNT
	.align		4
        /*006c*/ 	.byte	0x03, 0x1b
        /*006e*/ 	.short	0x00ff


	//----- nvinfo : EIATTR_MERCURY_ISA_VERSION
	.align		4
        /*0070*/ 	.byte	0x03, 0x5f
        /*0072*/ 	.short	0x0101


	//----- nvinfo : EIATTR_VRC_CTA_INIT_COUNT
	.align		4
        /*0074*/ 	.byte	0x02, 0x4a
	.zero		1
	.zero		1


	//----- nvinfo : EIATTR_EXIT_INSTR_OFFSETS
	.align		4
        /*0078*/ 	.byte	0x04, 0x1c
        /*007a*/ 	.short	(.L_72 - .L_71)


	//   ....[0]....
.L_71:
        /*007c*/ 	.word	0x00000090


	//   ....[1]....
        /*0080*/ 	.word	0x000002f0


	//----- nvinfo : EIATTR_CBANK_PARAM_SIZE
	.align		4
.L_72:
        /*0084*/ 	.byte	0x03, 0x19
        /*0086*/ 	.short	0x0028


	//----- nvinfo : EIATTR_PARAM_CBANK
	.align		4
        /*0088*/ 	.byte	0x04, 0x0a
        /*008a*/ 	.short	(.L_74 - .L_73)
	.align		4
.L_73:
        /*008c*/ 	.word	index@(.nv.constant0.extract_columns_kernel)
        /*0090*/ 	.short	0x0380
        /*0092*/ 	.short	0x0028


	//----- nvinfo : EIATTR_SW_WAR
	.align		4
.L_74:
        /*0094*/ 	.byte	0x04, 0x36
        /*0096*/ 	.short	(.L_76 - .L_75)
.L_75:
        /*0098*/ 	.word	0x00000008
.L_76:


//--------------------- .nv.info.scale_columns_kernel --------------------------
	.section	.nv.info.scale_columns_kernel,"",@"SHT_CUDA_INFO"
	.sectionflags	@""
	.align	4


	//----- nvinfo : EIATTR_CUDA_API_VERSION
	.align		4
        /*0000*/ 	.byte	0x04, 0x37
        /*0002*/ 	.short	(.L_78 - .L_77)
.L_77:
        /*0004*/ 	.word	0x00000082


	//----- nvinfo : EIATTR_KPARAM_INFO
	.align		4
.L_78:
        /*0008*/ 	.byte	0x04, 0x17
        /*000a*/ 	.short	(.L_80 - .L_79)
.L_79:
        /*000c*/ 	.word	0x00000000
        /*0010*/ 	.short	0x0003
        /*0012*/ 	.short	0x0010
        /*0014*/ 	.byte	0x00, 0xf5, 0x21, 0x00


	//----- nvinfo : EIATTR_KPARAM_INFO
	.align		4
.L_80:
        /*0018*/ 	.byte	0x04, 0x17
        /*001a*/ 	.short	(.L_82 - .L_81)
.L_81:
        /*001c*/ 	.word	0x00000000
        /*0020*/ 	.short	0x0002
        /*0022*/ 	.short	0x000c
        /*0024*/ 	.byte	0x00, 0xf0, 0x11, 0x00


	//----- nvinfo : EIATTR_KPARAM_INFO
	.align		4
.L_82:
        /*0028*/ 	.byte	0x04, 0x17
        /*002a*/ 	.short	(.L_84 - .L_83)
.L_83:
        /*002c*/ 	.word	0x00000000
        /*0030*/ 	.short	0x0001
        /*0032*/ 	.short	0x0008
        /*0034*/ 	.byte	0x00, 0xf0, 0x11, 0x00


	//----- nvinfo : EIATTR_KPARAM_INFO
	.align		4
.L_84:
        /*0038*/ 	.byte	0x04, 0x17
        /*003a*/ 	.short	(.L_86 - .L_85)
.L_85:
        /*003c*/ 	.word	0x00000000
        /*0040*/ 	.short	0x0000
        /*0042*/ 	.short	0x0000
        /*0044*/ 	.byte	0x00, 0xf5, 0x21, 0x00


	//----- nvinfo : EIATTR_SPARSE_MMA_MASK
	.align		4
.L_86:
        /*0048*/ 	.byte	0x03, 0x50
        /*004a*/ 	.short	0x0000


	//----- nvinfo : EIATTR_MAXREG_COUNT
	.align		4
        /*004c*/ 	.byte	0x03, 0x1b
        /*004e*/ 	.short	0x00ff


	//----- nvinfo : EIATTR_MERCURY_ISA_VERSION
	.align		4
        /*0050*/ 	.byte	0x03, 0x5f
        /*0052*/ 	.short	0x0101


	//----- nvinfo : EIATTR_VRC_CTA_INIT_COUNT
	.align		4
        /*0054*/ 	.byte	0x02, 0x4a
	.zero		1
	.zero		1


	//----- nvinfo : EIATTR_EXIT_INSTR_OFFSETS
	.align		4
        /*0058*/ 	.byte	0x04, 0x1c
        /*005a*/ 	.short	(.L_88 - .L_87)


	//   ....[0]....
.L_87:
        /*005c*/ 	.word	0x00000080


	//   ....[1]....
        /*0060*/ 	.word	0x00000290


	//----- nvinfo : EIATTR_CBANK_PARAM_SIZE
	.align		4
.L_88:
        /*0064*/ 	.byte	0x03, 0x19
        /*0066*/ 	.short	0x0018


	//----- nvinfo : EIATTR_PARAM_CBANK
	.align		4
        /*0068*/ 	.byte	0x04, 0x0a
        /*006a*/ 	.short	(.L_90 - .L_89)
	.align		4
.L_89:
        /*006c*/ 	.word	index@(.nv.constant0.scale_columns_kernel)
        /*0070*/ 	.short	0x0380
        /*0072*/ 	.short	0x0018


	//----- nvinfo : EIATTR_SW_WAR
	.align		4
.L_90:
        /*0074*/ 	.byte	0x04, 0x36
        /*0076*/ 	.short	(.L_92 - .L_91)
.L_91:
        /*0078*/ 	.word	0x00000008
.L_92:


//--------------------- .nv.info.gaussian_matrix_kernel --------------------------
	.section	.nv.info.gaussian_matrix_kernel,"",@"SHT_CUDA_INFO"
	.sectionflags	@""
	.align	4


	//----- nvinfo : EIATTR_CUDA_API_VERSION
	.align		4
        /*0000*/ 	.byte	0x04, 0x37
        /*0002*/ 	.short	(.L_94 - .L_93)
.L_93:
        /*0004*/ 	.word	0x00000082


	//----- nvinfo : EIATTR_KPARAM_INFO
	.align		4
.L_94:
        /*0008*/ 	.byte	0x04, 0x17
        /*000a*/ 	.short	(.L_96 - .L_95)
.L_95:
        /*000c*/ 	.word	0x00000000
        /*0010*/ 	.short	0x0004
        /*0012*/ 	.short	0x0018
        /*0014*/ 	.byte	0x00, 0xf0, 0x21, 0x00


	//----- nvinfo : EIATTR_KPARAM_INFO
	.align		4
.L_96:
        /*0018*/ 	.byte	0x04, 0x17
        /*001a*/ 	.short	(.L_98 - .L_97)
.L_97:
        /*001c*/ 	.word	0x00000000
        /*0020*/ 	.short	0x0003
        /*0022*/ 	.short	0x0010
        /*0024*/ 	.byte	0x00, 0xf0, 0x11, 0x00


	//----- nvinfo : EIATTR_KPARAM_INFO
	.align		4
.L_98:
        /*0028*/ 	.byte	0x04, 0x17
        /*002a*/ 	.short	(.L_100 - .L_99)
.L_99:
        /*002c*/ 	.word	0x00000000
        /*0030*/ 	.short	0x0002
        /*0032*/ 	.short	0x000c
        /*0034*/ 	.byte	0x00, 0xf0, 0x11, 0x00


	//----- nvinfo : EIATTR_KPARAM_INFO
	.align		4
.L_100:
        /*0038*/ 	.byte	0x04, 0x17
        /*003a*/ 	.short	(.L_102 - .L_101)
.L_101:
        /*003c*/ 	.word	0x00000000
        /*0040*/ 	.short	0x0001
        /*0042*/ 	.short	0x0008
        /*0044*/ 	.byte	0x00, 0xf0, 0x11, 0x00


	//----- nvinfo : EIATTR_KPARAM_INFO
	.align		4
.L_102:
        /*0048*/ 	.byte	0x04, 0x17
        /*004a*/ 	.short	(.L_104 - .L_103)
.L_103:
        /*004c*/ 	.word	0x00000000
        /*0050*/ 	.short	0x0000
        /*0052*/ 	.short	0x0000
        /*0054*/ 	.byte	0x00, 0xf5, 0x21, 0x00


	//----- nvinfo : EIATTR_SPARSE_MMA_MASK
	.align		4
.L_104:
        /*0058*/ 	.byte	0x03, 0x50
        /*005a*/ 	.short	0x0000


	//----- nvinfo : EIATTR_MAXREG_COUNT
	.align		4
        /*005c*/ 	.byte	0x03, 0x1b
        /*005e*/ 	.short	0x00ff


	//----- nvinfo : EIATTR_MERCURY_ISA_VERSION
	.align		4
        /*0060*/ 	.byte	0x03, 0x5f
        /*0062*/ 	.short	0x0101


	//----- nvinfo : EIATTR_VRC_CTA_INIT_COUNT
	.align		4
        /*0064*/ 	.byte	0x02, 0x4a
	.zero		1
	.zero		1


	//----- nvinfo : EIATTR_EXIT_INSTR_OFFSETS
	.align		4
        /*0068*/ 	.byte	0x04, 0x1c
        /*006a*/ 	.short	(.L_106 - .L_105)


	//   ....[0]....
.L_105:
        /*006c*/ 	.word	0x00000090


	//   ....[1]....
        /*0070*/ 	.word	0x00002ee0


	//----- nvinfo : EIATTR_CRS_STACK_SIZE
	.align		4
.L_106:
        /*0074*/ 	.byte	0x04, 0x1e
        /*0076*/ 	.short	(.L_108 - .L_107)
.L_107:
        /*0078*/ 	.word	0x00000000


	//----- nvinfo : EIATTR_CBANK_PARAM_SIZE
	.align		4
.L_108:
        /*007c*/ 	.byte	0x03, 0x19
        /*007e*/ 	.short	0x0020


	//----- nvinfo : EIATTR_PARAM_CBANK
	.align		4
        /*0080*/ 	.byte	0x04, 0x0a
        /*0082*/ 	.short	(.L_110 - .L_109)
	.align		4
.L_109:
        /*0084*/ 	.word	index@(.nv.constant0.gaussian_matrix_kernel)
        /*0088*/ 	.short	0x0380
        /*008a*/ 	.short	0x0020


	//----- nvinfo : EIATTR_SW_WAR
	.align		4
.L_110:
        /*008c*/ 	.byte	0x04, 0x36
        /*008e*/ 	.short	(.L_112 - .L_111)
.L_111:
        /*0090*/ 	.word	0x00000008
.L_112:


//--------------------- .nv.callgraph             --------------------------
	.section	.nv.callgraph,"",@"SHT_CUDA_CALLGRAPH"
	.align	4
	.sectionentsize	8
	.align		4
        /*0000*/ 	.word	0x00000000
	.align		4
        /*0004*/ 	.word	0xffffffff
	.align		4
        /*0008*/ 	.word	0x00000000
	.align		4
        /*000c*/ 	.word	0xfffffffe
	.align		4
        /*0010*/ 	.word	0x00000000
	.align		4
        /*0014*/ 	.word	0xfffffffd
	.align		4
        /*0018*/ 	.word	0x00000000
	.align		4
        /*001c*/ 	.word	0xfffffffc


//--------------------- .nv.constant4             --------------------------
	.section	.nv.constant4,"a",@progbits
	.align	8
	.align		8
.nv.constant4:
        /*0000*/ 	.dword	precalc_xorwow_matrix
	.align		8
        /*0008*/ 	.dword	precalc_xorwow_offset_matrix
	.align		8
        /*0010*/ 	.dword	mrg32k3aM1
	.align		8
        /*0018*/ 	.dword	mrg32k3aM2
	.align		8
        /*0020*/ 	.dword	mrg32k3aM1SubSeq
	.align		8
        /*0028*/ 	.dword	mrg32k3aM2SubSeq
	.align		8
        /*0030*/ 	.dword	mrg32k3aM1Seq
	.align		8
        /*0038*/ 	.dword	mrg32k3aM2Seq


//--------------------- .nv.constant3             --------------------------
	.section	.nv.constant3,"a",@progbits
	.align	8
.nv.constant3:
	.type		__cr_lgamma_table,@object
	.size		__cr_lgamma_table,(.L_8 - __cr_lgamma_table)
__cr_lgamma_table:
        /*0000*/ 	.byte	0x00, 0x00, 0x00, 0x00, 0x00, 0x00, 0x00, 0x00, 0x00, 0x00, 0x00, 0x00, 0x00, 0x00, 0x00, 0x00
        /*0010*/ 	.byte	0xef, 0x39, 0xfa, 0xfe, 0x42, 0x2e, 0xe6, 0x3f, 0x02, 0x20, 0x2a, 0xfa, 0x0b, 0xab, 0xfc, 0x3f
        /*0020*/ 	.byte	0xf9, 0x2c, 0x92, 0x7c, 0xa7, 0x6c, 0x09, 0x40, 0xc9, 0x79, 0x44, 0x3c, 0x64, 0x26, 0x13, 0x40
        /*0030*/ 	.byte	0xca, 0x01, 0xcf, 0x3a, 0x27, 0x51, 0x1a, 0x40, 0x30, 0xcc, 0x2d, 0xf3, 0xe1, 0x0c, 0x21, 0x40
        /*0040*/ 	.byte	0x0d, 0xb7, 0xfc, 0x82, 0x8e, 0x35, 0x25, 0x40
.L_8:


//--------------------- .text.extract_rows_kernel --------------------------
	.section	.text.extract_rows_kernel,"ax",@progbits
	.align	128
        .global         extract_rows_kernel
        .type           extract_rows_kernel,@function
        .size           extract_rows_kernel,(.L_x_28 - extract_rows_kernel)
        .other          extract_rows_kernel,@"STO_CUDA_ENTRY STV_DEFAULT"
extract_rows_kernel:
.text.extract_rows_kernel:
[----:B------:R-:W-:Y:S01]  /*0000*/  LDC R1, c[0x0][0x37c] ;  /* 0x0000df00ff017b82 */ /* 0x000fe20000000800 */
[----:B------:R-:W0:Y:S07]  /*0010*/  S2R R0, SR_TID.X ;  /* 0x0000000000007919 */ /* 0x000e2e0000002100 */
[----:B------:R-:W1:Y:S01]  /*0020*/  LDC R7, c[0x0][0x398] ;  /* 0x0000e600ff077b82 */ /* 0x000e620000000800 */
[----:B------:R-:W0:Y:S01]  /*0030*/  LDCU UR4, c[0x0][0x360] ;  /* 0x00006c00ff0477ac */ /* 0x000e220008000800 */
[----:B------:R-:W0:Y:S01]  /*0040*/  S2R R3, SR_CTAID.X ;  /* 0x0000000000037919 */ /* 0x000e220000002500 */
[----:B------:R-:W1:Y:S01]  /*0050*/  LDCU UR5, c[0x0][0x394] ;  /* 0x00007280ff0577ac */ /* 0x000e620008000800 */
[----:B0-----:R-:W-:-:S02]  /*0060*/  IMAD R0, R3, UR4, R0 ;  /* 0x0000000403007c24 */ /* 0x001fc4000f8e0200 */
[----:B-1----:R-:W-:-:S05]  /*0070*/  IMAD R3, R7, UR5, RZ ;  /* 0x0000000507037c24 */ /* 0x002fca000f8e02ff */
[----:B------:R-:W-:-:S13]  /*0080*/  ISETP.GE.AND P0, PT, R0, R3, PT ;  /* 0x000000030000720c */ /* 0x000fda0003f06270 */
[----:B------:R-:W-:Y:S05]  /*0090*/  @P0 EXIT ;  /* 0x000000000000094d */ /* 0x000fea0003800000 */
[----:B------:R-:W-:Y:S01]  /*00a0*/  IABS R6, R7 ;  /* 0x0000000700067213 */ /* 0x000fe20000000000 */
[----:B------:R-:W0:Y:S01]  /*00b0*/  LDCU.64 UR4, c[0x0][0x358] ;  /* 0x00006b00ff0477ac */ /* 0x000e220008000a00 */
[----:B------:R-:W-:Y:S02]  /*00c0*/  IABS R8, R0 ;  /* 0x0000000000087213 */ /* 0x000fe40000000000 */
[----:B------:R-:W1:Y:S01]  /*00d0*/  I2F.RP R4, R6 ;  /* 0x0000000600047306 */ /* 0x000e620000209400 */
[----:B------:R-:W2:Y:S07]  /*00e0*/  LDCU UR6, c[0x0][0x390] ;  /* 0x00007200ff0677ac */ /* 0x000eae0008000800 */
[----:B-1----:R-:W1:Y:S02]  /*00f0*/  MUFU.RCP R4, R4 ;  /* 0x0000000400047308 */ /* 0x002e640000001000 */
[----:B-1----:R-:W-:-:S06]  /*0100*/  IADD3 R2, PT, PT, R4, 0xffffffe, RZ ;  /* 0x0ffffffe04027810 */ /* 0x002fcc0007ffe0ff */
[----:B------:R1:W3:Y:S02]  /*0110*/  F2I.FTZ.U32.TRUNC.NTZ R3, R2 ;  /* 0x0000000200037305 */ /* 0x0002e4000021f000 */
[----:B-1----:R-:W-:Y:S02]  /*0120*/  HFMA2 R2, -RZ, RZ, 0, 0 ;  /* 0x00000000ff027431 */ /* 0x002fe400000001ff */
[----:B---3--:R-:W-:-:S04]  /*0130*/  IMAD.MOV R5, RZ, RZ, -R3 ;  /* 0x000000ffff057224 */ /* 0x008fc800078e0a03 */
[----:B------:R-:W-:-:S04]  /*0140*/  IMAD R5, R5, R6, RZ ;  /* 0x0000000605057224 */ /* 0x000fc800078e02ff */
[----:B------:R-:W-:Y:S01]  /*0150*/  IMAD.HI.U32 R3, R3, R5, R2 ;  /* 0x0000000503037227 */ /* 0x000fe200078e0002 */
[----:B------:R-:W-:-:S04]  /*0160*/  LOP3.LUT R2, R0, R7, RZ, 0x3c, !PT ;  /* 0x0000000700027212 */ /* 0x000fc800078e3cff */
[----:B------:R-:W-:Y:S01]  /*0170*/  ISETP.GE.AND P1, PT, R2, RZ, PT ;  /* 0x000000ff0200720c */ /* 0x000fe20003f26270 */
[----:B------:R-:W-:-:S04]  /*0180*/  IMAD.HI.U32 R5, R3, R8, RZ ;  /* 0x0000000803057227 */ /* 0x000fc800078e00ff */
[----:B------:R-:W-:-:S04]  /*0190*/  IMAD.MOV R3, RZ, RZ, -R5 ;  /* 0x000000ffff037224 */ /* 0x000fc800078e0a05 */
[----:B------:R-:W-:-:S05]  /*01a0*/  IMAD R3, R6, R3, R8 ;  /* 0x0000000306037224 */ /* 0x000fca00078e0208 */
[----:B------:R-:W-:-:S13]  /*01b0*/  ISETP.GT.U32.AND P2, PT, R6, R3, PT ;  /* 0x000000030600720c */ /* 0x000fda0003f44070 */
[-C--:B------:R-:W-:Y:S01]  /*01c0*/  @!P2 IADD3 R3, PT, PT, R3, -R6.reuse, RZ ;  /* 0x800000060303a210 */ /* 0x080fe20007ffe0ff */
[----:B------:R-:W-:Y:S01]  /*01d0*/  @!P2 VIADD R5, R5, 0x1 ;  /* 0x000000010505a836 */ /* 0x000fe20000000000 */
[----:B------:R-:W-:Y:S02]  /*01e0*/  ISETP.NE.AND P2, PT, R7, RZ, PT ;  /* 0x000000ff0700720c */ /* 0x000fe40003f45270 */
[----:B------:R-:W-:Y:S02]  /*01f0*/  ISETP.GE.U32.AND P0, PT, R3, R6, PT ;  /* 0x000000060300720c */ /* 0x000fe40003f06070 */
[----:B------:R-:W1:Y:S11]  /*0200*/  LDC.64 R2, c[0x0][0x3a0] ;  /* 0x0000e800ff027b82 */ /* 0x000e760000000a00 */
[----:B------:R-:W-:-:S05]  /*0210*/  @P0 IADD3 R5, PT, PT, R5, 0x1, RZ ;  /* 0x0000000105050810 */ /* 0x000fca0007ffe0ff */
[----:B------:R-:W-:-:S05]  /*0220*/  IMAD.MOV.U32 R6, RZ, RZ, R5 ;  /* 0x000000ffff067224 */ /* 0x000fca00078e0005 */
[----:B------:R-:W-:Y:S02]  /*0230*/  @!P1 IADD3 R6, PT, PT, -R6, RZ, RZ ;  /* 0x000000ff06069210 */ /* 0x000fe40007ffe1ff */
[----:B------:R-:W-:-:S04]  /*0240*/  @!P2 LOP3.LUT R6, RZ, R7, RZ, 0x33, !PT ;  /* 0x00000007ff06a212 */ /* 0x000fc800078e33ff */
[----:B------:R-:W-:-:S05]  /*0250*/  IADD3 R5, PT, PT, -R6, RZ, RZ ;  /* 0x000000ff06057210 */ /* 0x000fca0007ffe1ff */
[----:B------:R-:W-:-:S04]  /*0260*/  IMAD R5, R7, R5, R0 ;  /* 0x0000000507057224 */ /* 0x000fc800078e0200 */
[----:B-1----:R-:W-:Y:S02]  /*0270*/  IMAD.WIDE R2, R5, 0x4, R2 ;  /* 0x0000000405027825 */ /* 0x002fe400078e0202 */
[----:B------:R-:W1:Y:S04]  /*0280*/  LDC.64 R4, c[0x0][0x380] ;  /* 0x0000e000ff047b82 */ /* 0x000e680000000a00 */
[----:B0-----:R-:W2:Y:S02]  /*0290*/  LDG.E R3, desc[UR4][R2.64] ;  /* 0x0000000402037981 */ /* 0x001ea4000c1e1900 */
[----:B--2---:R-:W-:-:S04]  /*02a0*/  IMAD R7, R6, UR6, R3 ;  /* 0x0000000606077c24 */ /* 0x004fc8000f8e0203 */
[----:B-1----:R-:W-:Y:S02]  /*02b0*/  IMAD.WIDE R4, R7, 0x4, R4 ;  /* 0x0000000407047825 */ /* 0x002fe400078e0204 */
[----:B------:R-:W0:Y:S04]  /*02c0*/  LDC.64 R6, c[0x0][0x388] ;  /* 0x0000e200ff067b82 */ /* 0x000e280000000a00 */
[----:B------:R-:W2:Y:S01]  /*02d0*/  LDG.E R5, desc[UR4][R4.64] ;  /* 0x0000000404057981 */ /* 0x000ea2000c1e1900 */
[----:B0-----:R-:W-:-:S05]  /*02e0*/  IMAD.WIDE R6, R0, 0x4, R6 ;  /* 0x0000000400067825 */ /* 0x001fca00078e0206 */
[----:B--2---:R-:W-:Y:S01]  /*02f0*/  STG.E desc[UR4][R6.64], R5 ;  /* 0x0000000506007986 */ /* 0x004fe2000c101904 */
[----:B------:R-:W-:Y:S05]  /*0300*/  EXIT ;  /* 0x000000000000794d */ /* 0x000fea0003800000 */
.L_x_0:
[----:B------:R-:W-:-:S00]  /*0310*/  BRA `(.L_x_0) ;  /* 0xfffffffc00fc7947 */ /* 0x000fc0000383ffff */
[----:B------:R-:W-:-:S00]  /*0320*/  NOP ;  /* 0x0000000000007918 */ /* 0x000fc00000000000 */
        /* <DEDUP_REMOVED lines=13> */
.L_x_28:


//--------------------- .text.extract_columns_kernel --------------------------
	.section	.text.extract_columns_kernel,"ax",@progbits
	.align	128
        .global         extract_columns_kernel
        .type           extract_columns_kernel,@function
        .size           extract_columns_kernel,(.L_x_29 - extract_columns_kernel)
        .other          extract_columns_kernel,@"STO_CUDA_ENTRY STV_DEFAULT"
extract_columns_kernel:
.text.extract_columns_kernel:
        /* <DEDUP_REMOVED lines=13> */
[----:B------:R-:W1:Y:S08]  /*00d0*/  I2F.RP R2, R7 ;  /* 0x0000000700027306 */ /* 0x000e700000209400 */
[----:B-1----:R-:W1:Y:S02]  /*00e0*/  MUFU.RCP R2, R2 ;  /* 0x0000000200027308 */ /* 0x002e640000001000 */
[----:B-1----:R-:W-:-:S06]  /*00f0*/  IADD3 R4, PT, PT, R2, 0xffffffe, RZ ;  /* 0x0ffffffe02047810 */ /* 0x002fcc0007ffe0ff */
[----:B------:R1:W2:Y:S02]  /*0100*/  F2I.FTZ.U32.TRUNC.NTZ R5, R4 ;  /* 0x0000000400057305 */ /* 0x0002a4000021f000 */
[----:B-1----:R-:W-:Y:S02]  /*0110*/  HFMA2 R4, -RZ, RZ, 0, 0 ;  /* 0x00000000ff047431 */ /* 0x002fe400000001ff */
[----:B--2---:R-:W-:-:S04]  /*0120*/  IMAD.MOV R6, RZ, RZ, -R5 ;  /* 0x000000ffff067224 */ /* 0x004fc800078e0a05 */
[----:B------:R-:W-:-:S04]  /*0130*/  IMAD R9, R6, R7, RZ ;  /* 0x0000000706097224 */ /* 0x000fc800078e02ff */
[----:B------:R-:W-:-:S06]  /*0140*/  IMAD.HI.U32 R5, R5, R9, R4 ;  /* 0x0000000905057227 */ /* 0x000fcc00078e0004 */
[----:B------:R-:W-:Y:S02]  /*0150*/  IMAD.HI.U32 R6, R5, R8, RZ ;  /* 0x0000000805067227 */ /* 0x000fe400078e00ff */
[----:B------:R-:W1:Y:S02]  /*0160*/  LDC.64 R4, c[0x0][0x3a0] ;  /* 0x0000e800ff047b82 */ /* 0x000e640000000a00 */
[----:B------:R-:W-:-:S04]  /*0170*/  IMAD.MOV R2, RZ, RZ, -R6 ;  /* 0x000000ffff027224 */ /* 0x000fc800078e0a06 */
[----:B------:R-:W-:-:S05]  /*0180*/  IMAD R2, R7, R2, R8 ;  /* 0x0000000207027224 */ /* 0x000fca00078e0208 */
[----:B------:R-:W-:-:S13]  /*0190*/  ISETP.GT.U32.AND P2, PT, R7, R2, PT ;  /* 0x000000020700720c */ /* 0x000fda0003f44070 */
[-C--:B------:R-:W-:Y:S01]  /*01a0*/  @!P2 IADD3 R2, PT, PT, R2, -R7.reuse, RZ ;  /* 0x800000070202a210 */ /* 0x080fe20007ffe0ff */
[----:B------:R-:W-:Y:S01]  /*01b0*/  @!P2 VIADD R6, R6, 0x1 ;  /* 0x000000010606a836 */ /* 0x000fe20000000000 */
[----:B------:R-:W-:Y:S02]  /*01c0*/  ISETP.NE.AND P2, PT, R3, RZ, PT ;  /* 0x000000ff0300720c */ /* 0x000fe40003f45270 */
[----:B------:R-:W-:Y:S02]  /*01d0*/  ISETP.GE.U32.AND P0, PT, R2, R7, PT ;  /* 0x000000070200720c */ /* 0x000fe40003f06070 */
[----:B------:R-:W-:-:S04]  /*01e0*/  LOP3.LUT R2, R0, R3, RZ, 0x3c, !PT ;  /* 0x0000000300027212 */ /* 0x000fc800078e3cff */
[----:B------:R-:W-:-:S07]  /*01f0*/  ISETP.GE.AND P1, PT, R2, RZ, PT ;  /* 0x000000ff0200720c */ /* 0x000fce0003f26270 */
[----:B------:R-:W-:-:S05]  /*0200*/  @P0 IADD3 R6, PT, PT, R6, 0x1, RZ ;  /* 0x0000000106060810 */ /* 0x000fca0007ffe0ff */
[----:B------:R-:W-:Y:S02]  /*0210*/  IMAD.MOV.U32 R9, RZ, RZ, R6 ;  /* 0x000000ffff097224 */ /* 0x000fe400078e0006 */
[----:B------:R-:W2:Y:S03]  /*0220*/  LDC.64 R6, c[0x0][0x380] ;  /* 0x0000e000ff067b82 */ /* 0x000ea60000000a00 */
[----:B------:R-:W-:Y:S02]  /*0230*/  @!P1 IADD3 R9, PT, PT, -R9, RZ, RZ ;  /* 0x000000ff09099210 */ /* 0x000fe40007ffe1ff */
[----:B------:R-:W-:-:S05]  /*0240*/  @!P2 LOP3.LUT R9, RZ, R3, RZ, 0x33, !PT ;  /* 0x00000003ff09a212 */ /* 0x000fca00078e33ff */
[----:B-1----:R-:W-:-:S06]  /*0250*/  IMAD.WIDE R4, R9, 0x4, R4 ;  /* 0x0000000409047825 */ /* 0x002fcc00078e0204 */
[----:B0-----:R-:W3:Y:S01]  /*0260*/  LDG.E R4, desc[UR4][R4.64] ;  /* 0x0000000404047981 */ /* 0x001ee2000c1e1900 */
[----:B------:R-:W-:-:S05]  /*0270*/  IADD3 R2, PT, PT, -R9, RZ, RZ ;  /* 0x000000ff09027210 */ /* 0x000fca0007ffe1ff */
[----:B------:R-:W-:-:S04]  /*0280*/  IMAD R2, R3, R2, R0 ;  /* 0x0000000203027224 */ /* 0x000fc800078e0200 */
[----:B---3--:R-:W-:-:S04]  /*0290*/  IMAD R3, R4, R3, R2 ;  /* 0x0000000304037224 */ /* 0x008fc800078e0202 */
[----:B--2---:R-:W-:Y:S02]  /*02a0*/  IMAD.WIDE R2, R3, 0x4, R6 ;  /* 0x0000000403027825 */ /* 0x004fe400078e0206 */
[----:B------:R-:W0:Y:S04]  /*02b0*/  LDC.64 R6, c[0x0][0x388] ;  /* 0x0000e200ff067b82 */ /* 0x000e280000000a00 */
[----:B------:R-:W2:Y:S01]  /*02c0*/  LDG.E R3, desc[UR4][R2.64] ;  /* 0x0000000402037981 */ /* 0x000ea2000c1e1900 */
[----:B0-----:R-:W-:-:S05]  /*02d0*/  IMAD.WIDE R6, R0, 0x4, R6 ;  /* 0x0000000400067825 */ /* 0x001fca00078e0206 */
[----:B--2---:R-:W-:Y:S01]  /*02e0*/  STG.E desc[UR4][R6.64], R3 ;  /* 0x0000000306007986 */ /* 0x004fe2000c101904 */
[----:B------:R-:W-:Y:S05]  /*02f0*/  EXIT ;  /* 0x000000000000794d */ /* 0x000fea0003800000 */
.L_x_1:
        /* <DEDUP_REMOVED lines=16> */
.L_x_29:


//--------------------- .text.scale_columns_kernel --------------------------
	.section	.text.scale_columns_kernel,"ax",@progbits
	.align	128
        .global         scale_columns_kernel
        .type           scale_columns_kernel,@function
        .size           scale_columns_kernel,(.L_x_30 - scale_columns_kernel)
        .other          scale_columns_kernel,@"STO_CUDA_ENTRY STV_DEFAULT"
scale_columns_kernel:
.text.scale_columns_kernel:
[----:B------:R-:W-:Y:S01]  /*0000*/  LDC R1, c[0x0][0x37c] ;  /* 0x0000df00ff017b82 */ /* 0x000fe20000000800 */
[----:B------:R-:W0:Y:S07]  /*0010*/  S2R R9, SR_TID.X ;  /* 0x0000000000097919 */ /* 0x000e2e0000002100 */
[----:B------:R-:W1:Y:S01]  /*0020*/  LDC.64 R2, c[0x0][0x388] ;  /* 0x0000e200ff027b82 */ /* 0x000e620000000a00 */
[----:B------:R-:W0:Y:S01]  /*0030*/  LDCU UR4, c[0x0][0x360] ;  /* 0x00006c00ff0477ac */ /* 0x000e220008000800 */
[----:B------:R-:W0:Y:S02]  /*0040*/  S2R R0, SR_CTAID.X ;  /* 0x0000000000007919 */ /* 0x000e240000002500 */
[----:B0-----:R-:W-:-:S02]  /*0050*/  IMAD R9, R0, UR4, R9 ;  /* 0x0000000400097c24 */ /* 0x001fc4000f8e0209 */
[----:B-1----:R-:W-:-:S05]  /*0060*/  IMAD R0, R3, R2, RZ ;  /* 0x0000000203007224 */ /* 0x002fca00078e02ff */
[----:B------:R-:W-:-:S13]  /*0070*/  ISETP.GE.AND P0, PT, R9, R0, PT ;  /* 0x000000000900720c */ /* 0x000fda0003f06270 */
[----:B------:R-:W-:Y:S05]  /*0080*/  @P0 EXIT ;  /* 0x000000000000094d */ /* 0x000fea0003800000 */
[----:B------:R-:W-:Y:S01]  /*0090*/  IABS R7, R2 ;  /* 0x0000000200077213 */ /* 0x000fe20000000000 */
[----:B------:R-:W0:Y:S03]  /*00a0*/  LDCU.64 UR4, c[0x0][0x358] ;  /* 0x00006b00ff0477ac */ /* 0x000e260008000a00 */
[----:B------:R-:W1:Y:S08]  /*00b0*/  I2F.RP R0, R7 ;  /* 0x0000000700007306 */ /* 0x000e700000209400 */
[----:B-1----:R-:W1:Y:S02]  /*00c0*/  MUFU.RCP R0, R0 ;  /* 0x0000000000007308 */ /* 0x002e640000001000 */
[----:B-1----:R-:W-:-:S06]  /*00d0*/  VIADD R4, R0, 0xffffffe ;  /* 0x0ffffffe00047836 */ /* 0x002fcc0000000000 */
[----:B------:R1:W2:Y:S02]  /*00e0*/  F2I.FTZ.U32.TRUNC.NTZ R5, R4 ;  /* 0x0000000400057305 */ /* 0x0002a4000021f000 */
[----:B-1----:R-:W-:Y:S02]  /*00f0*/  HFMA2 R4, -RZ, RZ, 0, 0 ;  /* 0x00000000ff047431 */ /* 0x002fe400000001ff */
[----:B--2---:R-:W-:-:S04]  /*0100*/  IMAD.MOV R6, RZ, RZ, -R5 ;  /* 0x000000ffff067224 */ /* 0x004fc800078e0a05 */
[----:B------:R-:W-:Y:S01]  /*0110*/  IMAD R3, R6, R7, RZ ;  /* 0x0000000706037224 */ /* 0x000fe200078e02ff */
[----:B------:R-:W-:-:S03]  /*0120*/  IABS R6, R9 ;  /* 0x0000000900067213 */ /* 0x000fc60000000000 */
        /* <DEDUP_REMOVED lines=8> */
[----:B------:R-:W-:Y:S01]  /*01b0*/  ISETP.NE.AND P2, PT, R2, RZ, PT ;  /* 0x000000ff0200720c */ /* 0x000fe20003f45270 */
[C---:B-1----:R-:W-:Y:S01]  /*01c0*/  IMAD.WIDE R4, R9.reuse, 0x4, R4 ;  /* 0x0000000409047825 */ /* 0x042fe200078e0204 */
[----:B------:R-:W-:Y:S02]  /*01d0*/  ISETP.GE.U32.AND P0, PT, R0, R7, PT ;  /* 0x000000070000720c */ /* 0x000fe40003f06070 */
[----:B------:R-:W1:Y:S01]  /*01e0*/  LDC.64 R6, c[0x0][0x390] ;  /* 0x0000e400ff067b82 */ /* 0x000e620000000a00 */
[----:B------:R-:W-:-:S04]  /*01f0*/  LOP3.LUT R0, R9, R2, RZ, 0x3c, !PT ;  /* 0x0000000209007212 */ /* 0x000fc800078e3cff */
[----:B------:R-:W-:-:S06]  /*0200*/  ISETP.GE.AND P1, PT, R0, RZ, PT ;  /* 0x000000ff0000720c */ /* 0x000fcc0003f26270 */
[----:B------:R-:W-:-:S07]  /*0210*/  @P0 IADD3 R3, PT, PT, R3, 0x1, RZ ;  /* 0x0000000103030810 */ /* 0x000fce0007ffe0ff */
[----:B------:R-:W-:Y:S02]  /*0220*/  @!P1 IADD3 R3, PT, PT, -R3, RZ, RZ ;  /* 0x000000ff03039210 */ /* 0x000fe40007ffe1ff */
[----:B------:R-:W-:-:S05]  /*0230*/  @!P2 LOP3.LUT R3, RZ, R2, RZ, 0x33, !PT ;  /* 0x00000002ff03a212 */ /* 0x000fca00078e33ff */
[----:B-1----:R-:W-:Y:S02]  /*0240*/  IMAD.WIDE R2, R3, 0x4, R6 ;  /* 0x0000000403027825 */ /* 0x002fe400078e0206 */
[----:B0-----:R-:W2:Y:S04]  /*0250*/  LDG.E R7, desc[UR4][R4.64] ;  /* 0x0000000404077981 */ /* 0x001ea8000c1e1900 */
[----:B------:R-:W2:Y:S02]  /*0260*/  LDG.E R2, desc[UR4][R2.64] ;  /* 0x0000000402027981 */ /* 0x000ea4000c1e1900 */
[----:B--2---:R-:W-:-:S05]  /*0270*/  FMUL R7, R2, R7 ;  /* 0x0000000702077220 */ /* 0x004fca0000400000 */
[----:B------:R-:W-:Y:S01]  /*0280*/  STG.E desc[UR4][R4.64], R7 ;  /* 0x0000000704007986 */ /* 0x000fe2000c101904 */
[----:B------:R-:W-:Y:S05]  /*0290*/  EXIT ;  /* 0x000000000000794d */ /* 0x000fea0003800000 */
.L_x_2:
        /* <DEDUP_REMOVED lines=14> */
.L_x_30:


//--------------------- .text.gaussian_matrix_kernel --------------------------
	.section	.text.gaussian_matrix_kernel,"ax",@progbits
	.align	128
        .global         gaussian_matrix_kernel
        .type           gaussian_matrix_kernel,@function
        .size           gaussian_matrix_kernel,(.L_x_27 - gaussian_matrix_kernel)
        .other          gaussian_matrix_kernel,@"STO_CUDA_ENTRY STV_DEFAULT"
gaussian_matrix_kernel:
.text.gaussian_matrix_kernel:
[----:B------:R-:W0:Y:S01]  /*0000*/  LDC R1, c[0x0][0x37c] ;  /* 0x0000df00ff017b82 */ /* 0x000e220000000800 */
[----:B------:R-:W1:Y:S07]  /*0010*/  S2R R13, SR_TID.X ;  /* 0x00000000000d7919 */ /* 0x000e6e0000002100 */
[----:B------:R-:W2:Y:S01]  /*0020*/  LDC.64 R2, c[0x0][0x388] ;  /* 0x0000e200ff027b82 */ /* 0x000ea20000000a00 */
[----:B------:R-:W1:Y:S01]  /*0030*/  LDCU UR4, c[0x0][0x360] ;  /* 0x00006c00ff0477ac */ /* 0x000e620008000800 */
[----:B0-----:R-:W-:Y:S01]  /*0040*/  VIADD R1, R1, 0xffffffd0 ;  /* 0xffffffd001017836 */ /* 0x001fe20000000000 */
[----:B------:R-:W1:Y:S02]  /*0050*/  S2R R0, SR_CTAID.X ;  /* 0x0000000000007919 */ /* 0x000e640000002500 */
[----:B-1----:R-:W-:-:S02]  /*0060*/  IMAD R13, R0, UR4, R13 ;  /* 0x00000004000d7c24 */ /* 0x002fc4000f8e020d */
[----:B--2---:R-:W-:-:S05]  /*0070*/  IMAD R0, R3, R2, RZ ;  /* 0x0000000203007224 */ /* 0x004fca00078e02ff */
[----:B------:R-:W-:-:S13]  /*0080*/  ISETP.GE.AND P0, PT, R13, R0, PT ;  /* 0x000000000d00720c */ /* 0x000fda0003f06270 */
[----:B------:R-:W-:Y:S05]  /*0090*/  @P0 EXIT ;  /* 0x000000000000094d */ /* 0x000fea0003800000 */
[----:B------:R-:W-:Y:S01]  /*00a0*/  IABS R9, R2 ;  /* 0x0000000200097213 */ /* 0x000fe20000000000 */
[----:B------:R-:W-:Y:S01]  /*00b0*/  VIADD R3, R3, 0xffffffff ;  /* 0xffffffff03037836 */ /* 0x000fe20000000000 */
[----:B------:R-:W0:Y:S01]  /*00c0*/  LDCU UR4, c[0x0][0x390] ;  /* 0x00007200ff0477ac */ /* 0x000e220008000800 */
[----:B------:R-:W-:Y:S01]  /*00d0*/  BSSY.RECONVERGENT B0, `(.L_x_3) ;  /* 0x000002e000007945 */ /* 0x000fe20003800200 */
[----:B------:R-:W1:Y:S02]  /*00e0*/  I2F.RP R0, R9 ;  /* 0x0000000900007306 */ /* 0x000e640000209400 */
[----:B------:R-:W-:-:S06]  /*00f0*/  I2FP.F32.S32 R3, R3 ;  /* 0x0000000300037245 */ /* 0x000fcc0000201400 */
[----:B-1----:R-:W1:Y:S08]  /*0100*/  MUFU.RCP R0, R0 ;  /* 0x0000000000007308 */ /* 0x002e700000001000 */
[----:B0-----:R-:W-:Y:S01]  /*0110*/  F2F.F64.F32 R14, UR4 ;  /* 0x00000004000e7d10 */ /* 0x001fe20008201800 */
[----:B-1----:R-:W-:-:S07]  /*0120*/  VIADD R4, R0, 0xffffffe ;  /* 0x0ffffffe00047836 */ /* 0x002fce0000000000 */
[----:B------:R0:W1:Y:S02]  /*0130*/  F2I.FTZ.U32.TRUNC.NTZ R5, R4 ;  /* 0x0000000400057305 */ /* 0x000064000021f000 */
[----:B0-----:R-:W-:Y:S02]  /*0140*/  IMAD.MOV.U32 R4, RZ, RZ, RZ ;  /* 0x000000ffff047224 */ /* 0x001fe400078e00ff */
[----:B-1----:R-:W-:-:S04]  /*0150*/  IMAD.MOV R6, RZ, RZ, -R5 ;  /* 0x000000ffff067224 */ /* 0x002fc800078e0a05 */
[----:B------:R-:W-:Y:S01]  /*0160*/  IMAD R7, R6, R9, RZ ;  /* 0x0000000906077224 */ /* 0x000fe200078e02ff */
[----:B------:R-:W-:-:S03]  /*0170*/  IABS R6, R13 ;  /* 0x0000000d00067213 */ /* 0x000fc60000000000 */
[----:B------:R-:W-:-:S04]  /*0180*/  IMAD.HI.U32 R5, R5, R7, R4 ;  /* 0x0000000705057227 */ /* 0x000fc800078e0004 */
[----:B------:R-:W-:Y:S02]  /*0190*/  IMAD.MOV.U32 R4, RZ, RZ, 0x1 ;  /* 0x00000001ff047424 */ /* 0x000fe400078e00ff */
[----:B------:R-:W-:-:S04]  /*01a0*/  IMAD.HI.U32 R10, R5, R6, RZ ;  /* 0x00000006050a7227 */ /* 0x000fc800078e00ff */
[----:B------:R-:W-:-:S04]  /*01b0*/  IMAD.MOV R0, RZ, RZ, -R10 ;  /* 0x000000ffff007224 */ /* 0x000fc800078e0a0a */
[C---:B------:R-:W-:Y:S02]  /*01c0*/  IMAD R0, R9.reuse, R0, R6 ;  /* 0x0000000009007224 */ /* 0x040fe400078e0206 */
[----:B------:R-:W0:Y:S03]  /*01d0*/  F2F.F64.F32 R6, R3 ;  /* 0x0000000300067310 */ /* 0x000e260000201800 */
[----:B------:R-:W-:-:S05]  /*01e0*/  ISETP.GT.U32.AND P1, PT, R9, R0, PT ;  /* 0x000000000900720c */ /* 0x000fca0003f24070 */
[----:B0-----:R-:W0:Y:S08]  /*01f0*/  MUFU.RCP64H R5, R7 ;  /* 0x0000000700057308 */ /* 0x001e300000001800 */
[----:B------:R-:W-:Y:S02]  /*0200*/  @!P1 IMAD.IADD R0, R0, 0x1, -R9 ;  /* 0x0000000100009824 */ /* 0x000fe400078e0a09 */
[----:B------:R-:W-:Y:S01]  /*0210*/  @!P1 VIADD R10, R10, 0x1 ;  /* 0x000000010a0a9836 */ /* 0x000fe20000000000 */
[----:B------:R-:W-:-:S02]  /*0220*/  ISETP.NE.AND P1, PT, R2, RZ, PT ;  /* 0x000000ff0200720c */ /* 0x000fc40003f25270 */
[----:B------:R-:W-:Y:S02]  /*0230*/  ISETP.GE.U32.AND P0, PT, R0, R9, PT ;  /* 0x000000090000720c */ /* 0x000fe40003f06070 */
[----:B------:R-:W-:-:S04]  /*0240*/  LOP3.LUT R0, R13, R2, RZ, 0x3c, !PT ;  /* 0x000000020d007212 */ /* 0x000fc800078e3cff */
[----:B------:R-:W-:Y:S01]  /*0250*/  ISETP.GE.AND P2, PT, R0, RZ, PT ;  /* 0x000000ff0000720c */ /* 0x000fe20003f46270 */
[----:B0-----:R-:W-:-:S06]  /*0260*/  DFMA R8, -R6, R4, 1 ;  /* 0x3ff000000608742b */ /* 0x001fcc0000000104 */
[----:B------:R-:W-:-:S06]  /*0270*/  @P0 VIADD R10, R10, 0x1 ;  /* 0x000000010a0a0836 */ /* 0x000fcc0000000000 */
[----:B------:R-:W-:Y:S01]  /*0280*/  @!P2 IMAD.MOV R10, RZ, RZ, -R10 ;  /* 0x000000ffff0aa224 */ /* 0x000fe200078e0a0a */
[----:B------:R-:W-:Y:S01]  /*0290*/  DFMA R8, R8, R8, R8 ;  /* 0x000000080808722b */ /* 0x000fe20000000008 */
[----:B------:R-:W-:-:S04]  /*02a0*/  @!P1 LOP3.LUT R10, RZ, R2, RZ, 0x33, !PT ;  /* 0x00000002ff0a9212 */ /* 0x000fc800078e33ff */
[----:B------:R-:W-:-:S03]  /*02b0*/  I2FP.F32.S32 R0, R10 ;  /* 0x0000000a00007245 */ /* 0x000fc60000201400 */
[----:B------:R-:W-:Y:S01]  /*02c0*/  DFMA R8, R4, R8, R4 ;  /* 0x000000080408722b */ /* 0x000fe20000000004 */
[----:B------:R-:W0:Y:S01]  /*02d0*/  F2F.F64.F32 R2, R0 ;  /* 0x0000000000027310 */ /* 0x000e220000201800 */
[----:B------:R-:W-:-:S06]  /*02e0*/  DADD R4, R14, -1 ;  /* 0xbff000000e047429 */ /* 0x000fcc0000000000 */
[----:B------:R-:W-:-:S08]  /*02f0*/  DFMA R10, -R6, R8, 1 ;  /* 0x3ff00000060a742b */ /* 0x000fd00000000108 */
[----:B------:R-:W-:Y:S02]  /*0300*/  DFMA R8, R8, R10, R8 ;  /* 0x0000000a0808722b */ /* 0x000fe40000000008 */
[----:B0-----:R-:W-:-:S08]  /*0310*/  DMUL R4, R4, R2 ;  /* 0x0000000204047228 */ /* 0x001fd00000000000 */
[----:B------:R-:W-:Y:S02]  /*0320*/  DMUL R2, R4, R8 ;  /* 0x0000000804027228 */ /* 0x000fe40000000000 */
[----:B------:R-:W-:-:S06]  /*0330*/  FSETP.GEU.AND P1, PT, |R5|, 6.5827683646048100446e-37, PT ;  /* 0x036000000500780b */ /* 0x000fcc0003f2e200 */
[----:B------:R-:W-:-:S08]  /*0340*/  DFMA R10, -R6, R2, R4 ;  /* 0x00000002060a722b */ /* 0x000fd00000000104 */
[----:B------:R-:W-:-:S10]  /*0350*/  DFMA R8, R8, R10, R2 ;  /* 0x0000000a0808722b */ /* 0x000fd40000000002 */
[----:B------:R-:W-:-:S05]  /*0360*/  FFMA R2, RZ, R7, R9 ;  /* 0x00000007ff027223 */ /* 0x000fca0000000009 */
[----:B------:R-:W-:-:S13]  /*0370*/  FSETP.GT.AND P0, PT, |R2|, 1.469367938527859385e-39, PT ;  /* 0x001000000200780b */ /* 0x000fda0003f04200 */
[----:B------:R-:W-:Y:S05]  /*0380*/  @P0 BRA P1, `(.L_x_4) ;  /* 0x0000000000080947 */ /* 0x000fea0000800000 */
[----:B------:R-:W-:-:S07]  /*0390*/  MOV R0, 0x3b0 ;  /* 0x000003b000007802 */ /* 0x000fce0000000f00 */
[----:B------:R-:W-:Y:S05]  /*03a0*/  CALL.REL.NOINC `($__internal_0_$__cuda_sm20_div_rn_f64_full) ;  /* 0x0000002800d07944 */ /* 0x000fea0003c00000 */
.L_x_4:
[----:B------:R-:W-:Y:S05]  /*03b0*/  BSYNC.RECONVERGENT B0 ;  /* 0x0000000000007941 */ /* 0x000fea0003800200 */
.L_x_3:
[----:B------:R-:W0:Y:S01]  /*03c0*/  LDC.64 R2, c[0x0][0x398] ;  /* 0x0000e600ff027b82 */ /* 0x000e220000000a00 */
[----:B------:R-:W-:Y:S01]  /*03d0*/  DADD R8, R14, -R8 ;  /* 0x000000000e087229 */ /* 0x000fe20000000808 */
[----:B------:R-:W-:Y:S01]  /*03e0*/  ISETP.NE.AND P0, PT, R13, RZ, PT ;  /* 0x000000ff0d00720c */ /* 0x000fe20003f05270 */
[----:B------:R-:W1:Y:S01]  /*03f0*/  LDCU.64 UR6, c[0x0][0x358] ;  /* 0x00006b00ff0677ac */ /* 0x000e620008000a00 */
[----:B------:R-:W-:Y:S01]  /*0400*/  BSSY.RECONVERGENT B0, `(.L_x_5) ;  /* 0x0000261000007945 */ /* 0x000fe20003800200 */
[----:B0-----:R-:W-:Y:S02]  /*0410*/  LOP3.LUT R0, R2, 0xaad26b49, RZ, 0x3c, !PT ;  /* 0xaad26b4902007812 */ /* 0x001fe400078e3cff */
[----:B------:R-:W-:-:S03]  /*0420*/  LOP3.LUT R2, R3, 0xf7dcefdd, RZ, 0x3c, !PT ;  /* 0xf7dcefdd03027812 */ /* 0x000fc600078e3cff */
[----:B------:R-:W-:Y:S02]  /*0430*/  IMAD R0, R0, 0x4182bed5, RZ ;  /* 0x4182bed500007824 */ /* 0x000fe400078e02ff */
[----:B------:R-:W-:Y:S02]  /*0440*/  IMAD R7, R2, -0x658354e5, RZ ;  /* 0x9a7cab1b02077824 */ /* 0x000fe400078e02ff */
[C---:B------:R-:W-:Y:S01]  /*0450*/  VIADD R3, R0.reuse, 0x75bcd15 ;  /* 0x075bcd1500037836 */ /* 0x040fe20000000000 */
[C---:B------:R-:W-:Y:S01]  /*0460*/  LOP3.LUT R6, R0.reuse, 0x159a55e5, RZ, 0x3c, !PT ;  /* 0x159a55e500067812 */ /* 0x040fe200078e3cff */
[C---:B------:R-:W-:Y:S01]  /*0470*/  VIADD R5, R0.reuse, 0x583f19 ;  /* 0x00583f1900057836 */ /* 0x040fe20000000000 */
[----:B------:R-:W-:Y:S01]  /*0480*/  IADD3 R2, PT, PT, R0, 0x64f0c9, R7 ;  /* 0x0064f0c900027810 */ /* 0x000fe20007ffe007 */
[C---:B------:R-:W-:Y:S01]  /*0490*/  VIADD R11, R7.reuse, 0x1f123bb5 ;  /* 0x1f123bb5070b7836 */ /* 0x040fe20000000000 */
[----:B------:R-:W-:Y:S01]  /*04a0*/  LOP3.LUT R4, R7, 0x5491333, RZ, 0x3c, !PT ;  /* 0x0549133307047812 */ /* 0x000fe200078e3cff */
[----:B------:R-:W-:Y:S01]  /*04b0*/  IMAD.MOV.U32 R10, RZ, RZ, R6 ;  /* 0x000000ffff0a7224 */ /* 0x000fe200078e0006 */
[----:B------:R0:W2:Y:S01]  /*04c0*/  F2F.F32.F64 R0, R8 ;  /* 0x0000000800007310 */ /* 0x0000a20000301000 */
[----:B------:R0:W-:Y:S01]  /*04d0*/  STL.64 [R1], R2 ;  /* 0x0000000201007387 */ /* 0x0001e20000100a00 */
[----:B------:R-:W-:-:S03]  /*04e0*/  SHF.R.S32.HI R7, RZ, 0x1f, R13 ;  /* 0x0000001fff077819 */ /* 0x000fc6000001140d */
[----:B------:R0:W-:Y:S04]  /*04f0*/  STL.64 [R1+0x8], R10 ;  /* 0x0000080a01007387 */ /* 0x0001e80000100a00 */
[----:B------:R0:W-:Y:S01]  /*0500*/  STL.64 [R1+0x10], R4 ;  /* 0x0000100401007387 */ /* 0x0001e20000100a00 */
[----:B-1----:R-:W-:Y:S05]  /*0510*/  @!P0 BRA `(.L_x_6) ;  /* 0x00000024003c8947 */ /* 0x002fea0003800000 */
[----:B------:R-:W-:Y:S02]  /*0520*/  IMAD.MOV.U32 R15, RZ, RZ, R7 ;  /* 0x000000ffff0f7224 */ /* 0x000fe400078e0007 */
[----:B0-----:R-:W-:Y:S02]  /*0530*/  IMAD.MOV.U32 R11, RZ, RZ, RZ ;  /* 0x000000ffff0b7224 */ /* 0x001fe400078e00ff */
[----:B------:R-:W-:-:S07]  /*0540*/  IMAD.MOV.U32 R10, RZ, RZ, R13 ;  /* 0x000000ffff0a7224 */ /* 0x000fce00078e000d */
.L_x_15:
[----:B------:R-:W-:Y:S01]  /*0550*/  LOP3.LUT R2, R10, 0x3, RZ, 0xc0, !PT ;  /* 0x000000030a027812 */ /* 0x000fe200078ec0ff */
[----:B------:R-:W-:Y:S03]  /*0560*/  BSSY.RECONVERGENT B1, `(.L_x_7) ;  /* 0x0000244000017945 */ /* 0x000fe60003800200 */
[----:B------:R-:W-:-:S04]  /*0570*/  ISETP.NE.U32.AND P0, PT, R2, RZ, PT ;  /* 0x000000ff0200720c */ /* 0x000fc80003f05070 */
[----:B------:R-:W-:-:S13]  /*0580*/  ISETP.NE.AND.EX P0, PT, RZ, RZ, PT, P0 ;  /* 0x000000ffff00720c */ /* 0x000fda0003f05300 */
[----:B0-----:R-:W-:Y:S05]  /*0590*/  @!P0 BRA `(.L_x_8) ;  /* 0x0000002400008947 */ /* 0x001fea0003800000 */
[----:B------:R-:W0:Y:S01]  /*05a0*/  LDC.64 R8, c[0x4][RZ] ;  /* 0x01000000ff087b82 */ /* 0x000e220000000a00 */
[----:B------:R-:W-:Y:S02]  /*05b0*/  CS2R R2, SRZ ;  /* 0x0000000000027805 */ /* 0x000fe4000001ff00 */
[----:B------:R-:W-:Y:S02]  /*05c0*/  CS2R R4, SRZ ;  /* 0x0000000000047805 */ /* 0x000fe4000001ff00 */
[----:B------:R-:W-:Y:S01]  /*05d0*/  CS2R R6, SRZ ;  /* 0x0000000000067805 */ /* 0x000fe2000001ff00 */
[----:B0-----:R-:W-:-:S07]  /*05e0*/  IMAD.WIDE.U32 R8, R11, 0xc80, R8 ;  /* 0x00000c800b087825 */ /* 0x001fce00078e0008 */
.L_x_10:
[----:B------:R-:W-:-:S06]  /*05f0*/  IMAD R12, R2, 0x4, R1 ;  /* 0x00000004020c7824 */ /* 0x000fcc00078e0201 */
[----:B------:R-:W5:Y:S01]  /*0600*/  LDL R12, [R12+0x4] ;  /* 0x000004000c0c7983 */ /* 0x000f620000100800 */
[----:B------:R-:W-:-:S05]  /*0610*/  UMOV UR4, URZ ;  /* 0x000000ff00047c82 */ /* 0x000fca0008000000 */
.L_x_9:
[----:B-----5:R-:W-:Y:S01]  /*0620*/  SHF.R.U32.HI R20, RZ, UR4, R12 ;  /* 0x00000004ff147c19 */ /* 0x020fe2000801160c */
[----:B------:R-:W-:-:S03]  /*0630*/  IMAD.SHL.U32 R14, R2, 0x20, RZ ;  /* 0x00000020020e7824 */ /* 0x000fc600078e00ff */
[----:B------:R-:W-:Y:S01]  /*0640*/  LOP3.LUT R16, R20, 0x1, RZ, 0xc0, !PT ;  /* 0x0000000114107812 */ /* 0x000fe200078ec0ff */
[----:B------:R-:W-:-:S03]  /*0650*/  VIADD R14, R14, UR4 ;  /* 0x000000040e0e7c36 */ /* 0x000fc60008000000 */
[----:B------:R-:W-:Y:S01]  /*0660*/  ISETP.NE.U32.AND P0, PT, R16, 0x1, PT ;  /* 0x000000011000780c */ /* 0x000fe20003f05070 */
[----:B------:R-:W-:-:S03]  /*0670*/  IMAD R17, R14, 0x5, RZ ;  /* 0x000000050e117824 */ /* 0x000fc600078e02ff */
[----:B------:R-:W-:Y:S01]  /*0680*/  R2P PR, R20, 0x7e ;  /* 0x0000007e14007804 */ /* 0x000fe20000000000 */
[----:B------:R-:W-:-:S08]  /*0690*/  IMAD.WIDE.U32 R16, R17, 0x4, R8 ;  /* 0x0000000411107825 */ /* 0x000fd000078e0008 */
[----:B------:R-:W3:Y:S04]  /*06a0*/  @!P0 LDG.E R18, desc[UR6][R16.64+0x10] ;  /* 0x0000100610128981 */ /* 0x000ee8000c1e1900 */
[----:B------:R-:W4:Y:S04]  /*06b0*/  @P1 LDG.E R22, desc[UR6][R16.64+0x24] ;  /* 0x0000240610161981 */ /* 0x000f28000c1e1900 */
[----:B------:R-:W2:Y:S04]  /*06c0*/  @P2 LDG.E R24, desc[UR6][R16.64+0x38] ;  /* 0x0000380610182981 */ /* 0x000ea8000c1e1900 */
[----:B------:R-:W2:Y:S04]  /*06d0*/  @P3 LDG.E R26, desc[UR6][R16.64+0x4c] ;  /* 0x00004c06101a3981 */ /* 0x000ea8000c1e1900 */
[----:B------:R-:W2:Y:S04]  /*06e0*/  @P4 LDG.E R28, desc[UR6][R16.64+0x60] ;  /* 0x00006006101c4981 */ /* 0x000ea8000c1e1900 */
[----:B------:R-:W2:Y:S04]  /*06f0*/  @!P0 LDG.E R14, desc[UR6][R16.64] ;  /* 0x00000006100e8981 */ /* 0x000ea8000c1e1900 */
[----:B------:R-:W2:Y:S04]  /*0700*/  @!P0 LDG.E R19, desc[UR6][R16.64+0x4] ;  /* 0x0000040610138981 */ /* 0x000ea8000c1e1900 */
[----:B------:R-:W2:Y:S04]  /*0710*/  @P5 LDG.E R21, desc[UR6][R16.64+0x74] ;  /* 0x0000740610155981 */ /* 0x000ea8000c1e1900 */
[----:B------:R-:W2:Y:S04]  /*0720*/  @P1 LDG.E R23, desc[UR6][R16.64+0x20] ;  /* 0x0000200610171981 */ /* 0x000ea8000c1e1900 */
[----:B------:R-:W2:Y:S01]  /*0730*/  @P3 LDG.E R25, desc[UR6][R16.64+0x48] ;  /* 0x0000480610193981 */ /* 0x000ea2000c1e1900 */
[----:B---3--:R-:W-:-:S03]  /*0740*/  @!P0 LOP3.LUT R5, R5, R18, RZ, 0x3c, !PT ;  /* 0x0000001205058212 */ /* 0x008fc600078e3cff */
[----:B------:R-:W3:Y:S01]  /*0750*/  @P1 LDG.E R18, desc[UR6][R16.64+0x14] ;  /* 0x0000140610121981 */ /* 0x000ee2000c1e1900 */
[----:B----4-:R-:W-:-:S03]  /*0760*/  @P1 LOP3.LUT R5, R5, R22, RZ, 0x3c, !PT ;  /* 0x0000001605051212 */ /* 0x010fc600078e3cff */
[----:B------:R-:W4:Y:S01]  /*0770*/  @P1 LDG.E R22, desc[UR6][R16.64+0x1c] ;  /* 0x00001c0610161981 */ /* 0x000f22000c1e1900 */
[----:B--2---:R-:W-:-:S03]  /*0780*/  @P2 LOP3.LUT R5, R5, R24, RZ, 0x3c, !PT ;  /* 0x0000001805052212 */ /* 0x004fc600078e3cff */
[----:B------:R-:W2:Y:S01]  /*0790*/  @P2 LDG.E R24, desc[UR6][R16.64+0x28] ;  /* 0x0000280610182981 */ /* 0x000ea2000c1e1900 */
[----:B------:R-:W-:-:S03]  /*07a0*/  @P3 LOP3.LUT R5, R5, R26, RZ, 0x3c, !PT ;  /* 0x0000001a05053212 */ /* 0x000fc600078e3cff */
[----:B------:R-:W4:Y:S01]  /*07b0*/  @P6 LDG.E R26, desc[UR6][R16.64+0x88] ;  /* 0x00008806101a6981 */ /* 0x000f22000c1e1900 */
[----:B------:R-:W-:Y:S02]  /*07c0*/  @P4 LOP3.LUT R5, R5, R28, RZ, 0x3c, !PT ;  /* 0x0000001c05054212 */ /* 0x000fe400078e3cff */
[----:B------:R-:W-:Y:S02]  /*07d0*/  @!P0 LOP3.LUT R3, R3, R14, RZ, 0x3c, !PT ;  /* 0x0000000e03038212 */ /* 0x000fe400078e3cff */
[----:B------:R-:W4:Y:S01]  /*07e0*/  @!P0 LDG.E R14, desc[UR6][R16.64+0x8] ;  /* 0x00000806100e8981 */ /* 0x000f22000c1e1900 */
[----:B------:R-:W-:-:S03]  /*07f0*/  @!P0 LOP3.LUT R6, R6, R19, RZ, 0x3c, !PT ;  /* 0x0000001306068212 */ /* 0x000fc600078e3cff */
[----:B------:R-:W4:Y:S01]  /*0800*/  @!P0 LDG.E R19, desc[UR6][R16.64+0xc] ;  /* 0x00000c0610138981 */ /* 0x000f22000c1e1900 */
[----:B------:R-:W-:-:S03]  /*0810*/  @P5 LOP3.LUT R5, R5, R21, RZ, 0x3c, !PT ;  /* 0x0000001505055212 */ /* 0x000fc600078e3cff */
[----:B------:R-:W4:Y:S01]  /*0820*/  @P1 LDG.E R21, desc[UR6][R16.64+0x18] ;  /* 0x0000180610151981 */ /* 0x000f22000c1e1900 */
[----:B---3--:R-:W-:-:S03]  /*0830*/  @P1 LOP3.LUT R3, R3, R18, RZ, 0x3c, !PT ;  /* 0x0000001203031212 */ /* 0x008fc600078e3cff */
[----:B------:R-:W3:Y:S01]  /*0840*/  @P3 LDG.E R18, desc[UR6][R16.64+0x3c] ;  /* 0x00003c0610123981 */ /* 0x000ee2000c1e1900 */
[----:B--2---:R-:W-:-:S03]  /*0850*/  @P2 LOP3.LUT R3, R3, R24, RZ, 0x3c, !PT ;  /* 0x0000001803032212 */ /* 0x004fc600078e3cff */
[----:B------:R-:W2:Y:S01]  /*0860*/  @P4 LDG.E R24, desc[UR6][R16.64+0x50] ;  /* 0x0000500610184981 */ /* 0x000ea2000c1e1900 */
[----:B----4-:R-:W-:-:S03]  /*0870*/  @!P0 LOP3.LUT R7, R7, R14, RZ, 0x3c, !PT ;  /* 0x0000000e07078212 */ /* 0x010fc600078e3cff */
[----:B------:R-:W4:Y:S01]  /*0880*/  @P2 LDG.E R14, desc[UR6][R16.64+0x30] ;  /* 0x00003006100e2981 */ /* 0x000f22000c1e1900 */
[----:B------:R-:W-:-:S03]  /*0890*/  @!P0 LOP3.LUT R4, R4, R19, RZ, 0x3c, !PT ;  /* 0x0000001304048212 */ /* 0x000fc600078e3cff */
[----:B------:R-:W4:Y:S01]  /*08a0*/  @P2 LDG.E R19, desc[UR6][R16.64+0x2c] ;  /* 0x00002c0610132981 */ /* 0x000f22000c1e1900 */
[----:B------:R-:W-:-:S03]  /*08b0*/  @P1 LOP3.LUT R6, R6, R21, RZ, 0x3c, !PT ;  /* 0x0000001506061212 */ /* 0x000fc600078e3cff */
[----:B------:R-:W4:Y:S01]  /*08c0*/  @P2 LDG.E R21, desc[UR6][R16.64+0x34] ;  /* 0x0000340610152981 */ /* 0x000f22000c1e1900 */
[----:B------:R-:W-:Y:S02]  /*08d0*/  @P1 LOP3.LUT R7, R7, R22, RZ, 0x3c, !PT ;  /* 0x0000001607071212 */ /* 0x000fe400078e3cff */
[----:B------:R-:W-:Y:S01]  /*08e0*/  @P1 LOP3.LUT R4, R4, R23, RZ, 0x3c, !PT ;  /* 0x0000001704041212 */ /* 0x000fe200078e3cff */
[----:B------:R-:W4:Y:S04]  /*08f0*/  @P3 LDG.E R22, desc[UR6][R16.64+0x44] ;  /* 0x0000440610163981 */ /* 0x000f28000c1e1900 */
[----:B------:R-:W4:Y:S01]  /*0900*/  @P3 LDG.E R23, desc[UR6][R16.64+0x40] ;  /* 0x0000400610173981 */ /* 0x000f22000c1e1900 */
[----:B---3--:R-:W-:-:S03]  /*0910*/  @P3 LOP3.LUT R3, R3, R18, RZ, 0x3c, !PT ;  /* 0x0000001203033212 */ /* 0x008fc600078e3cff */
[----:B------:R-:W3:Y:S01]  /*0920*/  @P5 LDG.E R18, desc[UR6][R16.64+0x64] ;  /* 0x0000640610125981 */ /* 0x000ee2000c1e1900 */
[----:B--2---:R-:W-:-:S03]  /*0930*/  @P4 LOP3.LUT R3, R3, R24, RZ, 0x3c, !PT ;  /* 0x0000001803034212 */ /* 0x004fc600078e3cff */
[----:B------:R-:W2:Y:S01]  /*0940*/  @P6 LDG.E R24, desc[UR6][R16.64+0x78] ;  /* 0x0000780610186981 */ /* 0x000ea2000c1e1900 */
[----:B----4-:R-:W-:-:S03]  /*0950*/  @P2 LOP3.LUT R7, R7, R14, RZ, 0x3c, !PT ;  /* 0x0000000e07072212 */ /* 0x010fc600078e3cff */
[----:B------:R-:W4:Y:S01]  /*0960*/  @P4 LDG.E R14, desc[UR6][R16.64+0x58] ;  /* 0x00005806100e4981 */ /* 0x000f22000c1e1900 */
[----:B------:R-:W-:-:S03]  /*0970*/  @P2 LOP3.LUT R6, R6, R19, RZ, 0x3c, !PT ;  /* 0x0000001306062212 */ /* 0x000fc600078e3cff */
[----:B------:R-:W4:Y:S01]  /*0980*/  @P4 LDG.E R19, desc[UR6][R16.64+0x54] ;  /* 0x0000540610134981 */ /* 0x000f22000c1e1900 */
[----:B------:R-:W-:-:S03]  /*0990*/  @P2 LOP3.LUT R4, R4, R21, RZ, 0x3c, !PT ;  /* 0x0000001504042212 */ /* 0x000fc600078e3cff */
[----:B------:R-:W4:Y:S01]  /*09a0*/  @P4 LDG.E R21, desc[UR6][R16.64+0x5c] ;  /* 0x00005c0610154981 */ /* 0x000f22000c1e1900 */
[----:B------:R-:W-:Y:S02]  /*09b0*/  @P3 LOP3.LUT R7, R7, R22, RZ, 0x3c, !PT ;  /* 0x0000001607073212 */ /* 0x000fe400078e3cff */
[----:B------:R-:W-:Y:S01]  /*09c0*/  @P3 LOP3.LUT R4, R4, R25, RZ, 0x3c, !PT ;  /* 0x0000001904043212 */ /* 0x000fe200078e3cff */
[----:B------:R-:W4:Y:S01]  /*09d0*/  @P5 LDG.E R22, desc[UR6][R16.64+0x6c] ;  /* 0x00006c0610165981 */ /* 0x000f22000c1e1900 */
[----:B------:R-:W-:-:S03]  /*09e0*/  @P3 LOP3.LUT R6, R6, R23, RZ, 0x3c, !PT ;  /* 0x0000001706063212 */ /* 0x000fc600078e3cff */
[----:B------:R-:W4:Y:S04]  /*09f0*/  @P5 LDG.E R23, desc[UR6][R16.64+0x68] ;  /* 0x0000680610175981 */ /* 0x000f28000c1e1900 */
[----:B------:R-:W4:Y:S01]  /*0a00*/  @P5 LDG.E R25, desc[UR6][R16.64+0x70] ;  /* 0x0000700610195981 */ /* 0x000f22000c1e1900 */
[----:B------:R-:W-:Y:S02]  /*0a10*/  LOP3.LUT P0, RZ, R20, 0x80, RZ, 0xc0, !PT ;  /* 0x0000008014ff7812 */ /* 0x000fe4000780c0ff */
[----:B---3--:R-:W-:-:S11]  /*0a20*/  @P5 LOP3.LUT R3, R3, R18, RZ, 0x3c, !PT ;  /* 0x0000001203035212 */ /* 0x008fd600078e3cff */
        /* <DEDUP_REMOVED lines=15> */
[----:B------:R-:W-:Y:S02]  /*0b20*/  @P6 LOP3.LUT R5, R5, R26, RZ, 0x3c, !PT ;  /* 0x0000001a05056212 */ /* 0x000fe400078e3cff */
[----:B---3--:R-:W-:Y:S02]  /*0b30*/  @P0 LOP3.LUT R3, R3, R18, RZ, 0x3c, !PT ;  /* 0x0000001203030212 */ /* 0x008fe400078e3cff */
[----:B--2---:R-:W-:Y:S02]  /*0b40*/  @P0 LOP3.LUT R5, R5, R24, RZ, 0x3c, !PT ;  /* 0x0000001805050212 */ /* 0x004fe400078e3cff */
[----:B----4-:R-:W-:Y:S02]  /*0b50*/  @P6 LOP3.LUT R7, R7, R14, RZ, 0x3c, !PT ;  /* 0x0000000e07076212 */ /* 0x010fe400078e3cff */
[----:B------:R-:W-:Y:S02]  /*0b60*/  @P6 LOP3.LUT R6, R6, R19, RZ, 0x3c, !PT ;  /* 0x0000001306066212 */ /* 0x000fe400078e3cff */
[----:B------:R-:W-:-:S02]  /*0b70*/  @P6 LOP3.LUT R4, R4, R21, RZ, 0x3c, !PT ;  /* 0x0000001504046212 */ /* 0x000fc400078e3cff */
[----:B------:R-:W-:Y:S02]  /*0b80*/  @P0 LOP3.LUT R7, R7, R22, RZ, 0x3c, !PT ;  /* 0x0000001607070212 */ /* 0x000fe400078e3cff */
[----:B------:R-:W-:Y:S02]  /*0b90*/  @P0 LOP3.LUT R6, R6, R23, RZ, 0x3c, !PT ;  /* 0x0000001706060212 */ /* 0x000fe400078e3cff */
[----:B------:R-:W-:Y:S02]  /*0ba0*/  @P0 LOP3.LUT R4, R4, R25, RZ, 0x3c, !PT ;  /* 0x0000001904040212 */ /* 0x000fe400078e3cff */
[----:B------:R-:W-:-:S13]  /*0bb0*/  R2P PR, R20.B1, 0x7f ;  /* 0x0000007f14007804 */ /* 0x000fda0000001000 */
[----:B------:R-:W2:Y:S04]  /*0bc0*/  @P0 LDG.E R14, desc[UR6][R16.64+0xa0] ;  /* 0x0000a006100e0981 */ /* 0x000ea8000c1e1900 */
[----:B------:R-:W3:Y:S04]  /*0bd0*/  @P0 LDG.E R19, desc[UR6][R16.64+0xa4] ;  /* 0x0000a40610130981 */ /* 0x000ee8000c1e1900 */
[----:B------:R-:W4:Y:S04]  /*0be0*/  @P1 LDG.E R23, desc[UR6][R16.64+0xb8] ;  /* 0x0000b80610171981 */ /* 0x000f28000c1e1900 */
[----:B------:R-:W4:Y:S04]  /*0bf0*/  @P0 LDG.E R18, desc[UR6][R16.64+0xa8] ;  /* 0x0000a80610120981 */ /* 0x000f28000c1e1900 */
[----:B------:R-:W4:Y:S04]  /*0c00*/  @P0 LDG.E R21, desc[UR6][R16.64+0xac] ;  /* 0x0000ac0610150981 */ /* 0x000f28000c1e1900 */
[----:B------:R-:W4:Y:S04]  /*0c10*/  @P0 LDG.E R22, desc[UR6][R16.64+0xb0] ;  /* 0x0000b00610160981 */ /* 0x000f28000c1e1900 */
[----:B------:R-:W4:Y:S04]  /*0c20*/  @P1 LDG.E R24, desc[UR6][R16.64+0xb4] ;  /* 0x0000b40610181981 */ /* 0x000f28000c1e1900 */
[----:B------:R-:W4:Y:S04]  /*0c30*/  @P1 LDG.E R26, desc[UR6][R16.64+0xbc] ;  /* 0x0000bc06101a1981 */ /* 0x000f28000c1e1900 */
[----:B------:R-:W4:Y:S04]  /*0c40*/  @P1 LDG.E R25, desc[UR6][R16.64+0xc0] ;  /* 0x0000c00610191981 */ /* 0x000f28000c1e1900 */
[----:B------:R-:W4:Y:S01]  /*0c50*/  @P1 LDG.E R28, desc[UR6][R16.64+0xc4] ;  /* 0x0000c406101c1981 */ /* 0x000f22000c1e1900 */
[----:B--2---:R-:W-:-:S03]  /*0c60*/  @P0 LOP3.LUT R3, R3, R14, RZ, 0x3c, !PT ;  /* 0x0000000e03030212 */ /* 0x004fc600078e3cff */
[----:B------:R-:W2:Y:S01]  /*0c70*/  @P2 LDG.E R14, desc[UR6][R16.64+0xc8] ;  /* 0x0000c806100e2981 */ /* 0x000ea2000c1e1900 */
[----:B---3--:R-:W-:-:S03]  /*0c80*/  @P0 LOP3.LUT R6, R6, R19, RZ, 0x3c, !PT ;  /* 0x0000001306060212 */ /* 0x008fc600078e3cff */
[----:B------:R-:W3:Y:S01]  /*0c90*/  @P2 LDG.E R19, desc[UR6][R16.64+0xcc] ;  /* 0x0000cc0610132981 */ /* 0x000ee2000c1e1900 */
[----:B----4-:R-:W-:-:S03]  /*0ca0*/  @P1 LOP3.LUT R6, R6, R23, RZ, 0x3c, !PT ;  /* 0x0000001706061212 */ /* 0x010fc600078e3cff */
[----:B------:R-:W4:Y:S01]  /*0cb0*/  @P3 LDG.E R23, desc[UR6][R16.64+0xe0] ;  /* 0x0000e00610173981 */ /* 0x000f22000c1e1900 */
[----:B------:R-:W-:-:S03]  /*0cc0*/  @P0 LOP3.LUT R7, R7, R18, RZ, 0x3c, !PT ;  /* 0x0000001207070212 */ /* 0x000fc600078e3cff */
[----:B------:R-:W4:Y:S01]  /*0cd0*/  @P3 LDG.E R18, desc[UR6][R16.64+0xec] ;  /* 0x0000ec0610123981 */ /* 0x000f22000c1e1900 */
[----:B------:R-:W-:-:S03]  /*0ce0*/  @P0 LOP3.LUT R4, R4, R21, RZ, 0x3c, !PT ;  /* 0x0000001504040212 */ /* 0x000fc600078e3cff */
[----:B------:R-:W4:Y:S01]  /*0cf0*/  @P2 LDG.E R21, desc[UR6][R16.64+0xd4] ;  /* 0x0000d40610152981 */ /* 0x000f22000c1e1900 */
[----:B------:R-:W-:Y:S02]  /*0d00*/  @P0 LOP3.LUT R5, R5, R22, RZ, 0x3c, !PT ;  /* 0x0000001605050212 */ /* 0x000fe400078e3cff */
[----:B------:R-:W-:Y:S01]  /*0d10*/  LOP3.LUT P0, RZ, R20, 0x8000, RZ, 0xc0, !PT ;  /* 0x0000800014ff7812 */ /* 0x000fe2000780c0ff */
[----:B------:R-:W4:Y:S01]  /*0d20*/  @P2 LDG.E R22, desc[UR6][R16.64+0xd8] ;  /* 0x0000d80610162981 */ /* 0x000f22000c1e1900 */
[----:B------:R-:W-:-:S03]  /*0d30*/  @P1 LOP3.LUT R3, R3, R24, RZ, 0x3c, !PT ;  /* 0x0000001803031212 */ /* 0x000fc600078e3cff */
[----:B------:R-:W4:Y:S01]  /*0d40*/  @P2 LDG.E R20, desc[UR6][R16.64+0xd0] ;  /* 0x0000d00610142981 */ /* 0x000f22000c1e1900 */
[----:B------:R-:W-:-:S03]  /*0d50*/  @P1 LOP3.LUT R7, R7, R26, RZ, 0x3c, !PT ;  /* 0x0000001a07071212 */ /* 0x000fc600078e3cff */
[----:B------:R-:W4:Y:S01]  /*0d60*/  @P3 LDG.E R24, desc[UR6][R16.64+0xdc] ;  /* 0x0000dc0610183981 */ /* 0x000f22000c1e1900 */
[----:B------:R-:W-:-:S03]  /*0d70*/  @P1 LOP3.LUT R4, R4, R25, RZ, 0x3c, !PT ;  /* 0x0000001904041212 */ /* 0x000fc600078e3cff */
[----:B------:R-:W4:Y:S04]  /*0d80*/  @P3 LDG.E R26, desc[UR6][R16.64+0xe4] ;  /* 0x0000e406101a3981 */ /* 0x000f28000c1e1900 */
[----:B------:R-:W4:Y:S01]  /*0d90*/  @P3 LDG.E R25, desc[UR6][R16.64+0xe8] ;  /* 0x0000e80610193981 */ /* 0x000f22000c1e1900 */
[----:B--2---:R-:W-:-:S03]  /*0da0*/  @P2 LOP3.LUT R3, R3, R14, RZ, 0x3c, !PT ;  /* 0x0000000e03032212 */ /* 0x004fc600078e3cff */
[----:B------:R-:W2:Y:S01]  /*0db0*/  @P4 LDG.E R14, desc[UR6][R16.64+0xf0] ;  /* 0x0000f006100e4981 */ /* 0x000ea2000c1e1900 */
[----:B---3--:R-:W-:Y:S02]  /*0dc0*/  @P2 LOP3.LUT R6, R6, R19, RZ, 0x3c, !PT ;  /* 0x0000001306062212 */ /* 0x008fe400078e3cff */
[----:B------:R-:W-:Y:S01]  /*0dd0*/  @P1 LOP3.LUT R5, R5, R28, RZ, 0x3c, !PT ;  /* 0x0000001c05051212 */ /* 0x000fe200078e3cff */
[----:B------:R-:W3:Y:S01]  /*0de0*/  @P5 LDG.E R19, desc[UR6][R16.64+0x110] ;  /* 0x0001100610135981 */ /* 0x000ee2000c1e1900 */
[----:B----4-:R-:W-:-:S03]  /*0df0*/  @P3 LOP3.LUT R6, R6, R23, RZ, 0x3c, !PT ;  /* 0x0000001706063212 */ /* 0x010fc600078e3cff */
[----:B------:R-:W4:Y:S01]  /*0e00*/  @P4 LDG.E R23, desc[UR6][R16.64+0xfc] ;  /* 0x0000fc0610174981 */ /* 0x000f22000c1e1900 */
[----:B------:R-:W-:-:S03]  /*0e10*/  @P2 LOP3.LUT R4, R4, R21, RZ, 0x3c, !PT ;  /* 0x0000001504042212 */ /* 0x000fc600078e3cff */
[----:B------:R-:W3:Y:S01]  /*0e20*/  @P4 LDG.E R21, desc[UR6][R16.64+0xf4] ;  /* 0x0000f40610154981 */ /* 0x000ee2000c1e1900 */
        /* <DEDUP_REMOVED lines=10> */
[----:B--2---:R-:W-:-:S03]  /*0ed0*/  @P4 LOP3.LUT R3, R3, R14, RZ, 0x3c, !PT ;  /* 0x0000000e03034212 */ /* 0x004fc600078e3cff */
[----:B------:R-:W2:Y:S01]  /*0ee0*/  @P5 LDG.E R14, desc[UR6][R16.64+0x114] ;  /* 0x00011406100e5981 */ /* 0x000ea2000c1e1900 */
[----:B------:R-:W-:-:S03]  /*0ef0*/  @P3 LOP3.LUT R5, R5, R18, RZ, 0x3c, !PT ;  /* 0x0000001205053212 */ /* 0x000fc600078e3cff */
[----:B------:R-:W2:Y:S01]  /*0f00*/  @P6 LDG.E R18, desc[UR6][R16.64+0x118] ;  /* 0x0001180610126981 */ /* 0x000ea2000c1e1900 */
[----:B----4-:R-:W-:-:S03]  /*0f10*/  @P4 LOP3.LUT R4, R4, R23, RZ, 0x3c, !PT ;  /* 0x0000001704044212 */ /* 0x010fc600078e3cff */
[----:B------:R-:W4:Y:S01]  /*0f20*/  @P0 LDG.E R23, desc[UR6][R16.64+0x130] ;  /* 0x0001300610170981 */ /* 0x000f22000c1e1900 */
[----:B---3--:R-:W-:-:S03]  /*0f30*/  @P5 LOP3.LUT R4, R4, R19, RZ, 0x3c, !PT ;  /* 0x0000001304045212 */ /* 0x008fc600078e3cff */
[----:B------:R-:W3:Y:S01]  /*0f40*/  @P6 LDG.E R19, desc[UR6][R16.64+0x124] ;  /* 0x0001240610136981 */ /* 0x000ee2000c1e1900 */
        /* <DEDUP_REMOVED lines=12> */
[----:B--2---:R-:W-:-:S03]  /*1010*/  @P5 LOP3.LUT R5, R5, R14, RZ, 0x3c, !PT ;  /* 0x0000000e05055212 */ /* 0x004fc600078e3cff */
[----:B------:R-:W2:Y:S01]  /*1020*/  @P0 LDG.E R14, desc[UR6][R16.64+0x134] ;  /* 0x00013406100e0981 */ /* 0x000ea2000c1e1900 */
[----:B------:R-:W-:-:S04]  /*1030*/  UIADD3 UR4, UPT, UPT, UR4, 0x10, URZ ;  /* 0x0000001004047890 */ /* 0x000fc8000fffe0ff */
[----:B------:R-:W-:Y:S01]  /*1040*/  UISETP.NE.AND UP0, UPT, UR4, 0x20, UPT ;  /* 0x000000200400788c */ /* 0x000fe2000bf05270 */
[----:B------:R-:W-:Y:S02]  /*1050*/  @P6 LOP3.LUT R3, R3, R18, RZ, 0x3c, !PT ;  /* 0x0000001203036212 */ /* 0x000fe400078e3cff */
[----:B---3--:R-:W-:Y:S02]  /*1060*/  @P6 LOP3.LUT R4, R4, R19, RZ, 0x3c, !PT ;  /* 0x0000001304046212 */ /* 0x008fe400078e3cff */
[----:B----4-:R-:W-:Y:S02]  /*1070*/  @P6 LOP3.LUT R6, R6, R21, RZ, 0x3c, !PT ;  /* 0x0000001506066212 */ /* 0x010fe400078e3cff */
[----:B------:R-:W-:Y:S02]  /*1080*/  @P6 LOP3.LUT R5, R5, R22, RZ, 0x3c, !PT ;  /* 0x0000001605056212 */ /* 0x000fe400078e3cff */
[----:B------:R-:W-:Y:S02]  /*1090*/  @P6 LOP3.LUT R7, R7, R20, RZ, 0x3c, !PT ;  /* 0x0000001407076212 */ /* 0x000fe400078e3cff */
[----:B------:R-:W-:-:S02]  /*10a0*/  @P0 LOP3.LUT R6, R6, R23, RZ, 0x3c, !PT ;  /* 0x0000001706060212 */ /* 0x000fc400078e3cff */
[----:B------:R-:W-:Y:S02]  /*10b0*/  @P0 LOP3.LUT R3, R3, R24, RZ, 0x3c, !PT ;  /* 0x0000001803030212 */ /* 0x000fe400078e3cff */
[----:B------:R-:W-:Y:S02]  /*10c0*/  @P0 LOP3.LUT R5, R5, R26, RZ, 0x3c, !PT ;  /* 0x0000001a05050212 */ /* 0x000fe400078e3cff */
[----:B------:R-:W-:Y:S02]  /*10d0*/  @P0 LOP3.LUT R4, R4, R25, RZ, 0x3c, !PT ;  /* 0x0000001904040212 */ /* 0x000fe400078e3cff */
[----:B--2---:R-:W-:Y:S01]  /*10e0*/  @P0 LOP3.LUT R7, R7, R14, RZ, 0x3c, !PT ;  /* 0x0000000e07070212 */ /* 0x004fe200078e3cff */
[----:B------:R-:W-:Y:S06]  /*10f0*/  BRA.U UP0, `(.L_x_9) ;  /* 0xfffffff500487547 */ /* 0x000fec000b83ffff */
[----:B------:R-:W-:-:S05]  /*1100*/  VIADD R2, R2, 0x1 ;  /* 0x0000000102027836 */ /* 0x000fca0000000000 */
[----:B------:R-:W-:-:S13]  /*1110*/  ISETP.NE.AND P0, PT, R2, 0x5, PT ;  /* 0x000000050200780c */ /* 0x000fda0003f05270 */
[----:B------:R-:W-:Y:S05]  /*1120*/  @P0 BRA `(.L_x_10) ;  /* 0xfffffff400300947 */ /* 0x000fea000383ffff */
[----:B------:R-:W-:Y:S01]  /*1130*/  LOP3.LUT R2, R10, 0x3, RZ, 0xc0, !PT ;  /* 0x000000030a027812 */ /* 0x000fe200078ec0ff */
[----:B------:R0:W-:Y:S03]  /*1140*/  STL.64 [R1+0x8], R6 ;  /* 0x0000080601007387 */ /* 0x0001e60000100a00 */
[----:B------:R-:W-:Y:S01]  /*1150*/  ISETP.NE.U32.AND P0, PT, R2, 0x1, PT ;  /* 0x000000010200780c */ /* 0x000fe20003f05070 */
[----:B------:R0:W-:Y:S03]  /*1160*/  STL.64 [R1+0x10], R4 ;  /* 0x0000100401007387 */ /* 0x0001e60000100a00 */
[----:B------:R-:W-:Y:S01]  /*1170*/  ISETP.NE.AND.EX P0, PT, RZ, RZ, PT, P0 ;  /* 0x000000ffff00720c */ /* 0x000fe20003f05300 */
[----:B------:R0:W-:-:S12]  /*1180*/  STL [R1+0x4], R3 ;  /* 0x0000040301007387 */ /* 0x0001d80000100800 */
[----:B0-----:R-:W-:Y:S05]  /*1190*/  @!P0 BRA `(.L_x_8) ;  /* 0x0000001800008947 */ /* 0x001fea0003800000 */
[----:B------:R-:W-:Y:S01]  /*11a0*/  UMOV UR4, URZ ;  /* 0x000000ff00047c82 */ /* 0x000fe20008000000 */
[----:B------:R-:W-:Y:S01]  /*11b0*/  UMOV UR5, URZ ;  /* 0x000000ff00057c82 */ /* 0x000fe20008000000 */
[----:B------:R-:W-:Y:S01]  /*11c0*/  CS2R R2, SRZ ;  /* 0x0000000000027805 */ /* 0x000fe2000001ff00 */
[----:B------:R-:W-:Y:S02]  /*11d0*/  IMAD.MOV.U32 R4, RZ, RZ, RZ ;  /* 0x000000ffff047224 */ /* 0x000fe400078e00ff */
[----:B------:R-:W-:Y:S02]  /*11e0*/  IMAD.MOV.U32 R7, RZ, RZ, RZ ;  /* 0x000000ffff077224 */ /* 0x000fe400078e00ff */
[----:B------:R-:W-:Y:S02]  /*11f0*/  IMAD.U32 R5, RZ, RZ, UR4 ;  /* 0x00000004ff057e24 */ /* 0x000fe4000f8e00ff */
[----:B------:R-:W-:-:S07]  /*1200*/  IMAD.U32 R6, RZ, RZ, UR5 ;  /* 0x00000005ff067e24 */ /* 0x000fce000f8e00ff */
.L_x_12:
[----:B------:R-:W-:-:S06]  /*1210*/  IMAD R12, R2, 0x4, R1 ;  /* 0x00000004020c7824 */ /* 0x000fcc00078e0201 */
[----:B------:R-:W5:Y:S01]  /*1220*/  LDL R12, [R12+0x4] ;  /* 0x000004000c0c7983 */ /* 0x000f620000100800 */
[----:B------:R-:W-:-:S05]  /*1230*/  UMOV UR4, URZ ;  /* 0x000000ff00047c82 */ /* 0x000fca0008000000 */
.L_x_11:
        /* <DEDUP_REMOVED lines=8> */
[----:B------:R-:W2:Y:S04]  /*12c0*/  @!P0 LDG.E R18, desc[UR6][R16.64+0x10] ;  /* 0x0000100610128981 */ /* 0x000ea8000c1e1900 */
[----:B------:R-:W3:Y:S04]  /*12d0*/  @P1 LDG.E R22, desc[UR6][R16.64+0x24] ;  /* 0x0000240610161981 */ /* 0x000ee8000c1e1900 */
[----:B------:R-:W4:Y:S04]  /*12e0*/  @P2 LDG.E R24, desc[UR6][R16.64+0x38] ;  /* 0x0000380610182981 */ /* 0x000f28000c1e1900 */
[----:B------:R-:W4:Y:S04]  /*12f0*/  @P3 LDG.E R26, desc[UR6][R16.64+0x4c] ;  /* 0x00004c06101a3981 */ /* 0x000f28000c1e1900 */
[----:B------:R-:W4:Y:S04]  /*1300*/  @P4 LDG.E R28, desc[UR6][R16.64+0x60] ;  /* 0x00006006101c4981 */ /* 0x000f28000c1e1900 */
[----:B------:R-:W4:Y:S04]  /*1310*/  @!P0 LDG.E R14, desc[UR6][R16.64] ;  /* 0x00000006100e8981 */ /* 0x000f28000c1e1900 */
[----:B------:R-:W4:Y:S04]  /*1320*/  @!P0 LDG.E R19, desc[UR6][R16.64+0x4] ;  /* 0x0000040610138981 */ /* 0x000f28000c1e1900 */
[----:B------:R-:W4:Y:S04]  /*1330*/  @P5 LDG.E R21, desc[UR6][R16.64+0x74] ;  /* 0x0000740610155981 */ /* 0x000f28000c1e1900 */
[----:B------:R-:W4:Y:S04]  /*1340*/  @P1 LDG.E R23, desc[UR6][R16.64+0x20] ;  /* 0x0000200610171981 */ /* 0x000f28000c1e1900 */
[----:B------:R-:W4:Y:S01]  /*1350*/  @P3 LDG.E R25, desc[UR6][R16.64+0x48] ;  /* 0x0000480610193981 */ /* 0x000f22000c1e1900 */
[----:B--2---:R-:W-:-:S03]  /*1360*/  @!P0 LOP3.LUT R5, R5, R18, RZ, 0x3c, !PT ;  /* 0x0000001205058212 */ /* 0x004fc600078e3cff */
[----:B------:R-:W2:Y:S01]  /*1370*/  @P1 LDG.E R18, desc[UR6][R16.64+0x14] ;  /* 0x0000140610121981 */ /* 0x000ea2000c1e1900 */
[----:B---3--:R-:W-:-:S03]  /*1380*/  @P1 LOP3.LUT R5, R5, R22, RZ, 0x3c, !PT ;  /* 0x0000001605051212 */ /* 0x008fc600078e3cff */
[----:B------:R-:W3:Y:S01]  /*1390*/  @P1 LDG.E R22, desc[UR6][R16.64+0x1c] ;  /* 0x00001c0610161981 */ /* 0x000ee2000c1e1900 */
[----:B----4-:R-:W-:-:S03]  /*13a0*/  @P2 LOP3.LUT R5, R5, R24, RZ, 0x3c, !PT ;  /* 0x0000001805052212 */ /* 0x010fc600078e3cff */
[----:B------:R-:W4:Y:S01]  /*13b0*/  @P2 LDG.E R24, desc[UR6][R16.64+0x28] ;  /* 0x0000280610182981 */ /* 0x000f22000c1e1900 */
[----:B------:R-:W-:-:S03]  /*13c0*/  @P3 LOP3.LUT R5, R5, R26, RZ, 0x3c, !PT ;  /* 0x0000001a05053212 */ /* 0x000fc600078e3cff */
[----:B------:R-:W3:Y:S01]  /*13d0*/  @P6 LDG.E R26, desc[UR6][R16.64+0x88] ;  /* 0x00008806101a6981 */ /* 0x000ee2000c1e1900 */
[----:B------:R-:W-:Y:S02]  /*13e0*/  @P4 LOP3.LUT R5, R5, R28, RZ, 0x3c, !PT ;  /* 0x0000001c05054212 */ /* 0x000fe400078e3cff */
[----:B------:R-:W-:Y:S02]  /*13f0*/  @!P0 LOP3.LUT R3, R3, R14, RZ, 0x3c, !PT ;  /* 0x0000000e03038212 */ /* 0x000fe400078e3cff */
[----:B------:R-:W3:Y:S01]  /*1400*/  @!P0 LDG.E R14, desc[UR6][R16.64+0x8] ;  /* 0x00000806100e8981 */ /* 0x000ee2000c1e1900 */
[----:B------:R-:W-:-:S03]  /*1410*/  @!P0 LOP3.LUT R6, R6, R19, RZ, 0x3c, !PT ;  /* 0x0000001306068212 */ /* 0x000fc600078e3cff */
[----:B------:R-:W3:Y:S01]  /*1420*/  @!P0 LDG.E R19, desc[UR6][R16.64+0xc] ;  /* 0x00000c0610138981 */ /* 0x000ee2000c1e1900 */
[----:B------:R-:W-:-:S03]  /*1430*/  @P5 LOP3.LUT R5, R5, R21, RZ, 0x3c, !PT ;  /* 0x0000001505055212 */ /* 0x000fc600078e3cff */
[----:B------:R-:W3:Y:S01]  /*1440*/  @P1 LDG.E R21, desc[UR6][R16.64+0x18] ;  /* 0x0000180610151981 */ /* 0x000ee2000c1e1900 */
[----:B--2---:R-:W-:-:S03]  /*1450*/  @P1 LOP3.LUT R3, R3, R18, RZ, 0x3c, !PT ;  /* 0x0000001203031212 */ /* 0x004fc600078e3cff */
[----:B------:R-:W2:Y:S01]  /*1460*/  @P3 LDG.E R18, desc[UR6][R16.64+0x3c] ;  /* 0x00003c0610123981 */ /* 0x000ea2000c1e1900 */
[----:B----4-:R-:W-:-:S03]  /*1470*/  @P2 LOP3.LUT R3, R3, R24, RZ, 0x3c, !PT ;  /* 0x0000001803032212 */ /* 0x010fc600078e3cff */
[----:B------:R-:W4:Y:S01]  /*1480*/  @P4 LDG.E R24, desc[UR6][R16.64+0x50] ;  /* 0x0000500610184981 */ /* 0x000f22000c1e1900 */
[----:B---3--:R-:W-:-:S03]  /*1490*/  @!P0 LOP3.LUT R7, R7, R14, RZ, 0x3c, !PT ;  /* 0x0000000e07078212 */ /* 0x008fc600078e3cff */
[----:B------:R-:W3:Y:S01]  /*14a0*/  @P2 LDG.E R14, desc[UR6][R16.64+0x30] ;  /* 0x00003006100e2981 */ /* 0x000ee2000c1e1900 */
[----:B------:R-:W-:-:S03]  /*14b0*/  @!P0 LOP3.LUT R4, R4, R19, RZ, 0x3c, !PT ;  /* 0x0000001304048212 */ /* 0x000fc600078e3cff */
[----:B------:R-:W3:Y:S01]  /*14c0*/  @P2 LDG.E R19, desc[UR6][R16.64+0x2c] ;  /* 0x00002c0610132981 */ /* 0x000ee2000c1e1900 */
[----:B------:R-:W-:-:S03]  /*14d0*/  @P1 LOP3.LUT R6, R6, R21, RZ, 0x3c, !PT ;  /* 0x0000001506061212 */ /* 0x000fc600078e3cff */
[----:B------:R-:W3:Y:S01]  /*14e0*/  @P2 LDG.E R21, desc[UR6][R16.64+0x34] ;  /* 0x0000340610152981 */ /* 0x000ee2000c1e1900 */
[----:B------:R-:W-:Y:S02]  /*14f0*/  @P1 LOP3.LUT R7, R7, R22, RZ, 0x3c, !PT ;  /* 0x0000001607071212 */ /* 0x000fe400078e3cff */
[----:B------:R-:W-:Y:S01]  /*1500*/  @P1 LOP3.LUT R4, R4, R23, RZ, 0x3c, !PT ;  /* 0x0000001704041212 */ /* 0x000fe200078e3cff */
[----:B------:R-:W3:Y:S04]  /*1510*/  @P3 LDG.E R22, desc[UR6][R16.64+0x44] ;  /* 0x0000440610163981 */ /* 0x000ee8000c1e1900 */
[----:B------:R-:W3:Y:S01]  /*1520*/  @P3 LDG.E R23, desc[UR6][R16.64+0x40] ;  /* 0x0000400610173981 */ /* 0x000ee2000c1e1900 */
[----:B--2---:R-:W-:-:S03]  /*1530*/  @P3 LOP3.LUT R3, R3, R18, RZ, 0x3c, !PT ;  /* 0x0000001203033212 */ /* 0x004fc600078e3cff */
[----:B------:R-:W2:Y:S01]  /*1540*/  @P5 LDG.E R18, desc[UR6][R16.64+0x64] ;  /* 0x0000640610125981 */ /* 0x000ea2000c1e1900 */
[----:B----4-:R-:W-:-:S03]  /*1550*/  @P4 LOP3.LUT R3, R3, R24, RZ, 0x3c, !PT ;  /* 0x0000001803034212 */ /* 0x010fc600078e3cff */
[----:B------:R-:W4:Y:S01]  /*1560*/  @P6 LDG.E R24, desc[UR6][R16.64+0x78] ;  /* 0x0000780610186981 */ /* 0x000f22000c1e1900 */
[----:B---3--:R-:W-:-:S03]  /*1570*/  @P2 LOP3.LUT R7, R7, R14, RZ, 0x3c, !PT ;  /* 0x0000000e07072212 */ /* 0x008fc600078e3cff */
[----:B------:R-:W3:Y:S01]  /*1580*/  @P4 LDG.E R14, desc[UR6][R16.64+0x58] ;  /* 0x00005806100e4981 */ /* 0x000ee2000c1e1900 */
[----:B------:R-:W-:-:S03]  /*1590*/  @P2 LOP3.LUT R6, R6, R19, RZ, 0x3c, !PT ;  /* 0x0000001306062212 */ /* 0x000fc600078e3cff */
[----:B------:R-:W3:Y:S01]  /*15a0*/  @P4 LDG.E R19, desc[UR6][R16.64+0x54] ;  /* 0x0000540610134981 */ /* 0x000ee2000c1e1900 */
[----:B------:R-:W-:-:S03]  /*15b0*/  @P2 LOP3.LUT R4, R4, R21, RZ, 0x3c, !PT ;  /* 0x0000001504042212 */ /* 0x000fc600078e3cff */
[----:B------:R-:W3:Y:S01]  /*15c0*/  @P4 LDG.E R21, desc[UR6][R16.64+0x5c] ;  /* 0x00005c0610154981 */ /* 0x000ee2000c1e1900 */
[----:B------:R-:W-:Y:S02]  /*15d0*/  @P3 LOP3.LUT R7, R7, R22, RZ, 0x3c, !PT ;  /* 0x0000001607073212 */ /* 0x000fe400078e3cff */
[----:B------:R-:W-:Y:S01]  /*15e0*/  @P3 LOP3.LUT R4, R4, R25, RZ, 0x3c, !PT ;  /* 0x0000001904043212 */ /* 0x000fe200078e3cff */
[----:B------:R-:W3:Y:S01]  /*15f0*/  @P5 LDG.E R22, desc[UR6][R16.64+0x6c] ;  /* 0x00006c0610165981 */ /* 0x000ee2000c1e1900 */
[----:B------:R-:W-:-:S03]  /*1600*/  @P3 LOP3.LUT R6, R6, R23, RZ, 0x3c, !PT ;  /* 0x0000001706063212 */ /* 0x000fc600078e3cff */
[----:B------:R-:W3:Y:S04]  /*1610*/  @P5 LDG.E R23, desc[UR6][R16.64+0x68] ;  /* 0x0000680610175981 */ /* 0x000ee8000c1e1900 */
[----:B------:R-:W3:Y:S01]  /*1620*/  @P5 LDG.E R25, desc[UR6][R16.64+0x70] ;  /* 0x0000700610195981 */ /* 0x000ee2000c1e1900 */
[----:B------:R-:W-:Y:S02]  /*1630*/  LOP3.LUT P0, RZ, R20, 0x80, RZ, 0xc0, !PT ;  /* 0x0000008014ff7812 */ /* 0x000fe4000780c0ff */
[----:B--2---:R-:W-:-:S11]  /*1640*/  @P5 LOP3.LUT R3, R3, R18, RZ, 0x3c, !PT ;  /* 0x0000001203035212 */ /* 0x004fd600078e3cff */
        /* <DEDUP_REMOVED lines=15> */
[----:B------:R-:W-:Y:S02]  /*1740*/  @P6 LOP3.LUT R5, R5, R26, RZ, 0x3c, !PT ;  /* 0x0000001a05056212 */ /* 0x000fe400078e3cff */
[----:B--2---:R-:W-:Y:S02]  /*1750*/  @P0 LOP3.LUT R3, R3, R18, RZ, 0x3c, !PT ;  /* 0x0000001203030212 */ /* 0x004fe400078e3cff */
[----:B----4-:R-:W-:Y:S02]  /*1760*/  @P0 LOP3.LUT R5, R5, R24, RZ, 0x3c, !PT ;  /* 0x0000001805050212 */ /* 0x010fe400078e3cff */
[----:B---3--:R-:W-:Y:S02]  /*1770*/  @P6 LOP3.LUT R7, R7, R14, RZ, 0x3c, !PT ;  /* 0x0000000e07076212 */ /* 0x008fe400078e3cff */
        /* <DEDUP_REMOVED lines=94> */
[----:B------:R0:W-:Y:S03]  /*1d60*/  STL [R1+0x4], R3 ;  /* 0x0000040301007387 */ /* 0x0001e60000100800 */
[----:B------:R-:W-:Y:S01]  /*1d70*/  ISETP.NE.U32.AND P0, PT, R2, 0x3, PT ;  /* 0x000000030200780c */ /* 0x000fe20003f05070 */
[----:B------:R0:W-:Y:S03]  /*1d80*/  STL.64 [R1+0x8], R6 ;  /* 0x0000080601007387 */ /* 0x0001e60000100a00 */
[----:B------:R-:W-:Y:S01]  /*1d90*/  ISETP.NE.AND.EX P0, PT, RZ, RZ, PT, P0 ;  /* 0x000000ffff00720c */ /* 0x000fe20003f05300 */
[----:B------:R0:W-:-:S12]  /*1da0*/  STL.64 [R1+0x10], R4 ;  /* 0x0000100401007387 */ /* 0x0001d80000100a00 */
[----:B0-----:R-:W-:Y:S05]  /*1db0*/  @P0 BRA `(.L_x_8) ;  /* 0x0000000800f80947 */ /* 0x001fea0003800000 */
[----:B------:R-:W-:Y:S01]  /*1dc0*/  UMOV UR4, URZ ;  /* 0x000000ff00047c82 */ /* 0x000fe20008000000 */
[----:B------:R-:W-:Y:S01]  /*1dd0*/  UMOV UR5, URZ ;  /* 0x000000ff00057c82 */ /* 0x000fe20008000000 */
[----:B------:R-:W-:Y:S01]  /*1de0*/  CS2R R2, SRZ ;  /* 0x0000000000027805 */ /* 0x000fe2000001ff00 */
[----:B------:R-:W-:Y:S02]  /*1df0*/  IMAD.MOV.U32 R4, RZ, RZ, RZ ;  /* 0x000000ffff047224 */ /* 0x000fe400078e00ff */
[----:B------:R-:W-:Y:S02]  /*1e00*/  IMAD.MOV.U32 R7, RZ, RZ, RZ ;  /* 0x000000ffff077224 */ /* 0x000fe400078e00ff */
[----:B------:R-:W-:Y:S02]  /*1e10*/  IMAD.U32 R5, RZ, RZ, UR4 ;  /* 0x00000004ff057e24 */ /* 0x000fe4000f8e00ff */
[----:B------:R-:W-:-:S07]  /*1e20*/  IMAD.U32 R6, RZ, RZ, UR5 ;  /* 0x00000005ff067e24 */ /* 0x000fce000f8e00ff */
.L_x_14:
[----:B------:R-:W-:-:S06]  /*1e30*/  IMAD R12, R2, 0x4, R1 ;  /* 0x00000004020c7824 */ /* 0x000fcc00078e0201 */
[----:B------:R-:W5:Y:S01]  /*1e40*/  LDL R12, [R12+0x4] ;  /* 0x000004000c0c7983 */ /* 0x000f620000100800 */
[----:B------:R-:W-:-:S05]  /*1e50*/  UMOV UR4, URZ ;  /* 0x000000ff00047c82 */ /* 0x000fca0008000000 */
.L_x_13:
        /* <DEDUP_REMOVED lines=177> */
[----:B------:R0:W-:Y:S04]  /*2970*/  STL [R1+0x4], R3 ;  /* 0x0000040301007387 */ /* 0x0001e80000100800 */
[----:B------:R0:W-:Y:S04]  /*2980*/  STL.64 [R1+0x8], R6 ;  /* 0x0000080601007387 */ /* 0x0001e80000100a00 */
[----:B------:R0:W-:Y:S02]  /*2990*/  STL.64 [R1+0x10], R4 ;  /* 0x0000100401007387 */ /* 0x0001e40000100a00 */
.L_x_8:
[----:B------:R-:W-:Y:S05]  /*29a0*/  BSYNC.RECONVERGENT B1 ;  /* 0x0000000000017941 */ /* 0x000fea0003800200 */
.L_x_7:
[C---:B------:R-:W-:Y:S01]  /*29b0*/  ISETP.GT.U32.AND P0, PT, R10.reuse, 0x3, PT ;  /* 0x000000030a00780c */ /* 0x040fe20003f04070 */
[----:B------:R-:W-:Y:S01]  /*29c0*/  VIADD R11, R11, 0x1 ;  /* 0x000000010b0b7836 */ /* 0x000fe20000000000 */
[--C-:B------:R-:W-:Y:S02]  /*29d0*/  SHF.R.U64 R10, R10, 0x2, R15.reuse ;  /* 0x000000020a0a7819 */ /* 0x100fe4000000120f */
[----:B------:R-:W-:Y:S02]  /*29e0*/  ISETP.GT.U32.AND.EX P0, PT, R15, RZ, PT, P0 ;  /* 0x000000ff0f00720c */ /* 0x000fe40003f04100 */
[----:B------:R-:W-:-:S11]  /*29f0*/  SHF.R.U32.HI R15, RZ, 0x2, R15 ;  /* 0x00000002ff0f7819 */ /* 0x000fd6000001160f */
[----:B------:R-:W-:Y:S05]  /*2a00*/  @P0 BRA `(.L_x_15) ;  /* 0xffffffd800d00947 */ /* 0x000fea000383ffff */
.L_x_6:
[----:B------:R-:W-:Y:S05]  /*2a10*/  BSYNC.RECONVERGENT B0 ;  /* 0x0000000000007941 */ /* 0x000fea0003800200 */
.L_x_5:
[----:B0-----:R-:W0:Y:S01]  /*2a20*/  LDC.64 R8, c[0x0][0x398] ;  /* 0x0000e600ff087b82 */ /* 0x001e220000000a00 */
[----:B------:R-:W-:Y:S01]  /*2a30*/  SHF.R.U32.HI R2, RZ, 0x2, R3 ;  /* 0x00000002ff027819 */ /* 0x000fe20000011603 */
[----:B------:R-:W-:Y:S01]  /*2a40*/  IMAD.MOV.U32 R10, RZ, RZ, 0x3e055027 ;  /* 0x3e055027ff0a7424 */ /* 0x000fe200078e00ff */
[----:B------:R-:W-:Y:S02]  /*2a50*/  BSSY.RECONVERGENT B0, `(.L_x_16) ;  /* 0x000003f000007945 */ /* 0x000fe40003800200 */
[----:B------:R-:W-:Y:S01]  /*2a60*/  LOP3.LUT R2, R2, R3, RZ, 0x3c, !PT ;  /* 0x0000000302027212 */ /* 0x000fe200078e3cff */
[----:B------:R-:W-:-:S04]  /*2a70*/  IMAD.SHL.U32 R3, R5, 0x10, RZ ;  /* 0x0000001005037824 */ /* 0x000fc800078e00ff */
[----:B------:R-:W-:-:S05]  /*2a80*/  IMAD.SHL.U32 R4, R2, 0x2, RZ ;  /* 0x0000000202047824 */ /* 0x000fca00078e00ff */
[----:B------:R-:W-:-:S04]  /*2a90*/  LOP3.LUT R4, R2, R4, R3, 0x96, !PT ;  /* 0x0000000402047212 */ /* 0x000fc800078e9603 */
[----:B------:R-:W-:Y:S01]  /*2aa0*/  LOP3.LUT R5, R4, R5, RZ, 0x3c, !PT ;  /* 0x0000000504057212 */ /* 0x000fe200078e3cff */
[----:B------:R-:W-:Y:S01]  /*2ab0*/  IMAD.MOV.U32 R4, RZ, RZ, 0x2f800000 ;  /* 0x2f800000ff047424 */ /* 0x000fe200078e00ff */
[----:B0-----:R-:W-:Y:S02]  /*2ac0*/  LOP3.LUT R8, R8, 0xaad26b49, RZ, 0x3c, !PT ;  /* 0xaad26b4908087812 */ /* 0x001fe400078e3cff */
[----:B------:R-:W-:-:S03]  /*2ad0*/  LOP3.LUT R9, R9, 0xf7dcefdd, RZ, 0x3c, !PT ;  /* 0xf7dcefdd09097812 */ /* 0x000fc600078e3cff */
[----:B------:R-:W-:Y:S02]  /*2ae0*/  IMAD R8, R8, 0x4182bed5, RZ ;  /* 0x4182bed508087824 */ /* 0x000fe400078e02ff */
[----:B------:R-:W-:-:S05]  /*2af0*/  IMAD R9, R9, -0x658354e5, RZ ;  /* 0x9a7cab1b09097824 */ /* 0x000fca00078e02ff */
[----:B------:R-:W-:-:S04]  /*2b00*/  IADD3 R2, PT, PT, R8, 0x64f0c9, R9 ;  /* 0x0064f0c908027810 */ /* 0x000fc80007ffe009 */
[----:B------:R-:W-:-:S04]  /*2b10*/  IADD3 R3, PT, PT, R2, 0x587c5, R5 ;  /* 0x000587c502037810 */ /* 0x000fc80007ffe005 */
[----:B------:R-:W-:-:S05]  /*2b20*/  I2FP.F32.U32 R3, R3 ;  /* 0x0000000300037245 */ /* 0x000fca0000201000 */
[----:B------:R-:W-:-:S05]  /*2b30*/  FFMA R3, R3, R4, 1.1641532182693481445e-10 ;  /* 0x2f00000003037423 */ /* 0x000fca0000000004 */
[----:B------:R-:W-:-:S13]  /*2b40*/  FSETP.GEU.AND P0, PT, R3, 1.175494350822287508e-38, PT ;  /* 0x008000000300780b */ /* 0x000fda0003f0e000 */
[----:B------:R-:W-:-:S04]  /*2b50*/  @!P0 FMUL R3, R3, 8388608 ;  /* 0x4b00000003038820 */ /* 0x000fc80000400000 */
[----:B------:R-:W-:-:S05]  /*2b60*/  VIADD R4, R3, 0xc0d55555 ;  /* 0xc0d5555503047836 */ /* 0x000fca0000000000 */
[----:B------:R-:W-:-:S04]  /*2b70*/  LOP3.LUT R8, R4, 0xff800000, RZ, 0xc0, !PT ;  /* 0xff80000004087812 */ /* 0x000fc800078ec0ff */
[----:B------:R-:W-:Y:S01]  /*2b80*/  I2FP.F32.S32 R7, R8 ;  /* 0x0000000800077245 */ /* 0x000fe20000201400 */
[----:B------:R-:W-:Y:S02]  /*2b90*/  IMAD.IADD R4, R3, 0x1, -R8 ;  /* 0x0000000103047824 */ /* 0x000fe400078e0a08 */
[----:B------:R-:W-:Y:S02]  /*2ba0*/  IMAD.MOV.U32 R8, RZ, RZ, 0x7f800000 ;  /* 0x7f800000ff087424 */ /* 0x000fe400078e00ff */
[----:B------:R-:W-:-:S04]  /*2bb0*/  FADD R9, R4, -1 ;  /* 0xbf80000004097421 */ /* 0x000fc80000000000 */
[----:B------:R-:W-:-:S04]  /*2bc0*/  FFMA R4, R9, -R10, 0.14084610342979431152 ;  /* 0x3e1039f609047423 */ /* 0x000fc8000000080a */
[----:B------:R-:W-:-:S04]  /*2bd0*/  FFMA R4, R9, R4, -0.12148627638816833496 ;  /* 0xbdf8cdcc09047423 */ /* 0x000fc80000000004 */
[----:B------:R-:W-:-:S04]  /*2be0*/  FFMA R4, R9, R4, 0.13980610668659210205 ;  /* 0x3e0f295509047423 */ /* 0x000fc80000000004 */
[----:B------:R-:W-:-:S04]  /*2bf0*/  FFMA R4, R9, R4, -0.16684235632419586182 ;  /* 0xbe2ad8b909047423 */ /* 0x000fc80000000004 */
[----:B------:R-:W-:-:S04]  /*2c00*/  FFMA R4, R9, R4, 0.20012299716472625732 ;  /* 0x3e4ced0b09047423 */ /* 0x000fc80000000004 */
[----:B------:R-:W-:-:S04]  /*2c10*/  FFMA R4, R9, R4, -0.24999669194221496582 ;  /* 0xbe7fff2209047423 */ /* 0x000fc80000000004 */
[----:B------:R-:W-:-:S04]  /*2c20*/  FFMA R4, R9, R4, 0.33333182334899902344 ;  /* 0x3eaaaa7809047423 */ /* 0x000fc80000000004 */
[----:B------:R-:W-:Y:S01]  /*2c30*/  FFMA R10, R9, R4, -0.5 ;  /* 0xbf000000090a7423 */ /* 0x000fe20000000004 */
[----:B------:R-:W-:Y:S02]  /*2c40*/  FSEL R4, RZ, -23, P0 ;  /* 0xc1b80000ff047808 */ /* 0x000fe40000000000 */
[----:B------:R-:W-:Y:S01]  /*2c50*/  ISETP.GT.U32.AND P0, PT, R3, 0x7f7fffff, PT ;  /* 0x7f7fffff0300780c */ /* 0x000fe20003f04070 */
[----:B------:R-:W-:Y:S02]  /*2c60*/  FMUL R10, R9, R10 ;  /* 0x0000000a090a7220 */ /* 0x000fe40000400000 */
[----:B------:R-:W-:Y:S01]  /*2c70*/  FFMA R4, R7, 1.1920928955078125e-07, R4 ;  /* 0x3400000007047823 */ /* 0x000fe20000000004 */
[----:B------:R-:W-:Y:S01]  /*2c80*/  SHF.R.U32.HI R7, RZ, 0x2, R6 ;  /* 0x00000002ff077819 */ /* 0x000fe20000011606 */
[----:B------:R-:W-:-:S03]  /*2c90*/  FFMA R9, R9, R10, R9 ;  /* 0x0000000a09097223 */ /* 0x000fc60000000009 */
[----:B------:R-:W-:Y:S01]  /*2ca0*/  LOP3.LUT R7, R7, R6, RZ, 0x3c, !PT ;  /* 0x0000000607077212 */ /* 0x000fe200078e3cff */
[----:B------:R-:W-:Y:S01]  /*2cb0*/  FFMA R9, R4, 0.69314718246459960938, R9 ;  /* 0x3f31721804097823 */ /* 0x000fe20000000009 */
[----:B------:R-:W-:-:S03]  /*2cc0*/  IMAD.SHL.U32 R4, R5, 0x10, RZ ;  /* 0x0000001005047824 */ /* 0x000fc600078e00ff */
[----:B------:R-:W-:Y:S01]  /*2cd0*/  @P0 FFMA R9, R3, R8, +INF ;  /* 0x7f80000003090423 */ /* 0x000fe20000000008 */
[----:B------:R-:W-:Y:S01]  /*2ce0*/  IMAD.SHL.U32 R6, R7, 0x2, RZ ;  /* 0x0000000207067824 */ /* 0x000fe200078e00ff */
[----:B------:R-:W-:Y:S02]  /*2cf0*/  FSETP.NEU.AND P0, PT, R3, RZ, PT ;  /* 0x000000ff0300720b */ /* 0x000fe40003f0d000 */
[----:B------:R-:W-:Y:S02]  /*2d00*/  FMUL R9, R9, -2 ;  /* 0xc000000009097820 */ /* 0x000fe40000400000 */
[----:B------:R-:W-:-:S03]  /*2d10*/  LOP3.LUT R4, R7, R6, R4, 0x96, !PT ;  /* 0x0000000607047212 */ /* 0x000fc600078e9604 */
[----:B------:R-:W-:Y:S02]  /*2d20*/  FSEL R6, R9, +INF , P0 ;  /* 0x7f80000009067808 */ /* 0x000fe40000000000 */
[----:B------:R-:W-:Y:S02]  /*2d30*/  LOP3.LUT R5, R4, R5, RZ, 0x3c, !PT ;  /* 0x0000000504057212 */ /* 0x000fe400078e3cff */
[----:B------:R0:W1:Y:S01]  /*2d40*/  MUFU.RSQ R7, R6 ;  /* 0x0000000600077308 */ /* 0x0000620000001400 */
[----:B------:R-:W-:Y:S01]  /*2d50*/  VIADD R3, R6, 0xf3000000 ;  /* 0xf300000006037836 */ /* 0x000fe20000000000 */
[----:B------:R-:W-:Y:S01]  /*2d60*/  IADD3 R5, PT, PT, R2, 0xb0f8a, R5 ;  /* 0x000b0f8a02057810 */ /* 0x000fe20007ffe005 */
[----:B------:R-:W-:-:S03]  /*2d70*/  IMAD.MOV.U32 R2, RZ, RZ, 0x30c90fdb ;  /* 0x30c90fdbff027424 */ /* 0x000fc600078e00ff */
[----:B------:R-:W-:Y:S02]  /*2d80*/  ISETP.GT.U32.AND P0, PT, R3, 0x727fffff, PT ;  /* 0x727fffff0300780c */ /* 0x000fe40003f04070 */
[----:B------:R-:W-:-:S05]  /*2d90*/  I2FP.F32.U32 R5, R5 ;  /* 0x0000000500057245 */ /* 0x000fca0000201000 */
[----:B------:R-:W-:-:S06]  /*2da0*/  FFMA R9, R5, R2, 7.314590599882819788e-10 ;  /* 0x30490fdb05097423 */ /* 0x000fcc0000000002 */
[----:B01----:R-:W-:Y:S05]  /*2db0*/  @!P0 BRA `(.L_x_17) ;  /* 0x0000000000108947 */ /* 0x003fea0003800000 */
[----:B------:R-:W-:-:S07]  /*2dc0*/  MOV R8, 0x2de0 ;  /* 0x00002de000087802 */ /* 0x000fce0000000f00 */
[----:B--2---:R-:W-:Y:S05]  /*2dd0*/  CALL.REL.NOINC `($__internal_1_$__cuda_sm20_sqrt_rn_f32_slowpath) ;  /* 0x0000000400bc7944 */ /* 0x004fea0003c00000 */
[----:B------:R-:W-:Y:S01]  /*2de0*/  IMAD.MOV.U32 R3, RZ, RZ, R4 ;  /* 0x000000ffff037224 */ /* 0x000fe200078e0004 */
[----:B------:R-:W-:Y:S06]  /*2df0*/  BRA `(.L_x_18) ;  /* 0x0000000000107947 */ /* 0x000fec0003800000 */
.L_x_17:
[----:B------:R-:W-:Y:S01]  /*2e00*/  FMUL.FTZ R3, R6, R7 ;  /* 0x0000000706037220 */ /* 0x000fe20000410000 */
[----:B------:R-:W-:-:S03]  /*2e10*/  FMUL.FTZ R4, R7, 0.5 ;  /* 0x3f00000007047820 */ /* 0x000fc60000410000 */
[----:B------:R-:W-:-:S04]  /*2e20*/  FFMA R2, -R3, R3, R6 ;  /* 0x0000000303027223 */ /* 0x000fc80000000106 */
[----:B------:R-:W-:-:S07]  /*2e30*/  FFMA R3, R2, R4, R3 ;  /* 0x0000000402037223 */ /* 0x000fce0000000003 */
.L_x_18:
[----:B------:R-:W-:Y:S05]  /*2e40*/  BSYNC.RECONVERGENT B0 ;  /* 0x0000000000007941 */ /* 0x000fea0003800200 */
.L_x_16:
[----:B------:R-:W-:Y:S01]  /*2e50*/  FMUL.RZ R4, R9, 0.15915493667125701904 ;  /* 0x3e22f98309047820 */ /* 0x000fe2000040c000 */
[----:B------:R-:W0:Y:S01]  /*2e60*/  LDCU.64 UR4, c[0x0][0x380] ;  /* 0x00007000ff0477ac */ /* 0x000e220008000a00 */
[----:B------:R-:W-:-:S04]  /*2e70*/  SHF.R.S32.HI R6, RZ, 0x1f, R13 ;  /* 0x0000001fff067819 */ /* 0x000fc8000001140d */
[----:B------:R-:W1:Y:S01]  /*2e80*/  MUFU.SIN R4, R4 ;  /* 0x0000000400047308 */ /* 0x000e620000000400 */
[----:B0-----:R-:W-:Y:S01]  /*2e90*/  LEA R2, P0, R13, UR4, 0x2 ;  /* 0x000000040d027c11 */ /* 0x001fe2000f8010ff */
[----:B-1----:R-:W-:-:S03]  /*2ea0*/  FMUL R5, R4, R3 ;  /* 0x0000000304057220 */ /* 0x002fc60000400000 */
[----:B------:R-:W-:Y:S01]  /*2eb0*/  LEA.HI.X R3, R13, UR5, R6, 0x2, P0 ;  /* 0x000000050d037c11 */ /* 0x000fe200080f1406 */
[----:B--2---:R-:W-:-:S05]  /*2ec0*/  FMUL R5, R0, R5 ;  /* 0x0000000500057220 */ /* 0x004fca0000400000 */
[----:B------:R-:W-:Y:S01]  /*2ed0*/  STG.E desc[UR6][R2.64], R5 ;  /* 0x0000000502007986 */ /* 0x000fe2000c101906 */
[----:B------:R-:W-:Y:S05]  /*2ee0*/  EXIT ;  /* 0x000000000000794d */ /* 0x000fea0003800000 */
        .weak           $__internal_0_$__cuda_sm20_div_rn_f64_full
        .type           $__internal_0_$__cuda_sm20_div_rn_f64_full,@function
        .size           $__internal_0_$__cuda_sm20_div_rn_f64_full,($__internal_1_$__cuda_sm20_sqrt_rn_f32_slowpath - $__internal_0_$__cuda_sm20_div_rn_f64_full)
$__internal_0_$__cuda_sm20_div_rn_f64_full:
[C---:B------:R-:W-:Y:S01]  /*2ef0*/  FSETP.GEU.AND P0, PT, |R7|.reuse, 1.469367938527859385e-39, PT ;  /* 0x001000000700780b */ /* 0x040fe20003f0e200 */
[----:B------:R-:W-:Y:S01]  /*2f00*/  IMAD.MOV.U32 R8, RZ, RZ, 0x1 ;  /* 0x00000001ff087424 */ /* 0x000fe200078e00ff */
[----:B------:R-:W-:Y:S01]  /*2f10*/  LOP3.LUT R2, R7, 0x800fffff, RZ, 0xc0, !PT ;  /* 0x800fffff07027812 */ /* 0x000fe200078ec0ff */
[----:B------:R-:W-:Y:S01]  /*2f20*/  BSSY.RECONVERGENT B1, `(.L_x_19) ;  /* 0x0000055000017945 */ /* 0x000fe20003800200 */
[C---:B------:R-:W-:Y:S02]  /*2f30*/  FSETP.GEU.AND P2, PT, |R5|.reuse, 1.469367938527859385e-39, PT ;  /* 0x001000000500780b */ /* 0x040fe40003f4e200 */
[----:B------:R-:W-:Y:S01]  /*2f40*/  LOP3.LUT R3, R2, 0x3ff00000, RZ, 0xfc, !PT ;  /* 0x3ff0000002037812 */ /* 0x000fe200078efcff */
[----:B------:R-:W-:Y:S01]  /*2f50*/  IMAD.MOV.U32 R2, RZ, RZ, R6 ;  /* 0x000000ffff027224 */ /* 0x000fe200078e0006 */
[----:B------:R-:W-:Y:S02]  /*2f60*/  LOP3.LUT R10, R5, 0x7ff00000, RZ, 0xc0, !PT ;  /* 0x7ff00000050a7812 */ /* 0x000fe400078ec0ff */
[----:B------:R-:W-:-:S03]  /*2f70*/  LOP3.LUT R21, R7, 0x7ff00000, RZ, 0xc0, !PT ;  /* 0x7ff0000007157812 */ /* 0x000fc600078ec0ff */
[----:B------:R-:W-:Y:S01]  /*2f80*/  @!P0 DMUL R2, R6, 8.98846567431157953865e+307 ;  /* 0x7fe0000006028828 */ /* 0x000fe20000000000 */
[C---:B------:R-:W-:Y:S01]  /*2f90*/  ISETP.GE.U32.AND P1, PT, R10.reuse, R21, PT ;  /* 0x000000150a00720c */ /* 0x040fe20003f26070 */
[----:B------:R-:W-:Y:S02]  /*2fa0*/  IMAD.MOV.U32 R12, RZ, RZ, R10 ;  /* 0x000000ffff0c7224 */ /* 0x000fe400078e000a */
[----:B------:R-:W-:Y:S02]  /*2fb0*/  @!P2 LOP3.LUT R11, R7, 0x7ff00000, RZ, 0xc0, !PT ;  /* 0x7ff00000070ba812 */ /* 0x000fe400078ec0ff */
[----:B------:R-:W0:Y:S02]  /*2fc0*/  MUFU.RCP64H R9, R3 ;  /* 0x0000000300097308 */ /* 0x000e240000001800 */
[----:B------:R-:W-:Y:S01]  /*2fd0*/  @!P2 ISETP.GE.U32.AND P3, PT, R10, R11, PT ;  /* 0x0000000b0a00a20c */ /* 0x000fe20003f66070 */
[----:B------:R-:W-:-:S05]  /*2fe0*/  IMAD.MOV.U32 R11, RZ, RZ, 0x1ca00000 ;  /* 0x1ca00000ff0b7424 */ /* 0x000fca00078e00ff */
[----:B------:R-:W-:-:S04]  /*2ff0*/  @!P2 SEL R19, R11, 0x63400000, !P3 ;  /* 0x634000000b13a807 */ /* 0x000fc80005800000 */
[----:B------:R-:W-:-:S04]  /*3000*/  @!P2 LOP3.LUT R22, R19, 0x80000000, R5, 0xf8, !PT ;  /* 0x800000001316a812 */ /* 0x000fc800078ef805 */
[----:B------:R-:W-:Y:S01]  /*3010*/  @!P2 LOP3.LUT R23, R22, 0x100000, RZ, 0xfc, !PT ;  /* 0x001000001617a812 */ /* 0x000fe200078efcff */
[----:B0-----:R-:W-:Y:S01]  /*3020*/  DFMA R16, R8, -R2, 1 ;  /* 0x3ff000000810742b */ /* 0x001fe20000000802 */
[----:B------:R-:W-:-:S07]  /*3030*/  @!P2 IMAD.MOV.U32 R22, RZ, RZ, RZ ;  /* 0x000000ffff16a224 */ /* 0x000fce00078e00ff */
[----:B------:R-:W-:-:S08]  /*3040*/  DFMA R16, R16, R16, R16 ;  /* 0x000000101010722b */ /* 0x000fd00000000010 */
[----:B------:R-:W-:Y:S01]  /*3050*/  DFMA R16, R8, R16, R8 ;  /* 0x000000100810722b */ /* 0x000fe20000000008 */
[----:B------:R-:W-:Y:S01]  /*3060*/  SEL R9, R11, 0x63400000, !P1 ;  /* 0x634000000b097807 */ /* 0x000fe20004800000 */
[----:B------:R-:W-:-:S03]  /*3070*/  IMAD.MOV.U32 R8, RZ, RZ, R4 ;  /* 0x000000ffff087224 */ /* 0x000fc600078e0004 */
[----:B------:R-:W-:-:S03]  /*3080*/  LOP3.LUT R9, R9, 0x800fffff, R5, 0xf8, !PT ;  /* 0x800fffff09097812 */ /* 0x000fc600078ef805 */
[----:B------:R-:W-:-:S03]  /*3090*/  DFMA R18, R16, -R2, 1 ;  /* 0x3ff000001012742b */ /* 0x000fc60000000802 */
[----:B------:R-:W-:Y:S01]  /*30a0*/  @!P2 DFMA R8, R8, 2, -R22 ;  /* 0x400000000808a82b */ /* 0x000fe20000000816 */
[----:B------:R-:W-:Y:S01]  /*30b0*/  IMAD.MOV.U32 R23, RZ, RZ, R21 ;  /* 0x000000ffff177224 */ /* 0x000fe200078e0015 */
[----:B------:R-:W-:-:S03]  /*30c0*/  @!P0 LOP3.LUT R23, R3, 0x7ff00000, RZ, 0xc0, !PT ;  /* 0x7ff0000003178812 */ /* 0x000fc600078ec0ff */
[----:B------:R-:W-:Y:S02]  /*30d0*/  DFMA R16, R16, R18, R16 ;  /* 0x000000121010722b */ /* 0x000fe40000000010 */
[----:B------:R-:W-:-:S03]  /*30e0*/  VIADD R24, R23, 0xffffffff ;  /* 0xffffffff17187836 */ /* 0x000fc60000000000 */
[----:B------:R-:W-:-:S03]  /*30f0*/  @!P2 LOP3.LUT R12, R9, 0x7ff00000, RZ, 0xc0, !PT ;  /* 0x7ff00000090ca812 */ /* 0x000fc600078ec0ff */
[----:B------:R-:W-:Y:S02]  /*3100*/  DMUL R18, R16, R8 ;  /* 0x0000000810127228 */ /* 0x000fe40000000000 */
[----:B------:R-:W-:-:S05]  /*3110*/  VIADD R22, R12, 0xffffffff ;  /* 0xffffffff0c167836 */ /* 0x000fca0000000000 */
[----:B------:R-:W-:Y:S01]  /*3120*/  ISETP.GT.U32.AND P0, PT, R22, 0x7feffffe, PT ;  /* 0x7feffffe1600780c */ /* 0x000fe20003f04070 */
[----:B------:R-:W-:-:S03]  /*3130*/  DFMA R20, R18, -R2, R8 ;  /* 0x800000021214722b */ /* 0x000fc60000000008 */
[----:B------:R-:W-:-:S05]  /*3140*/  ISETP.GT.U32.OR P0, PT, R24, 0x7feffffe, P0 ;  /* 0x7feffffe1800780c */ /* 0x000fca0000704470 */
[----:B------:R-:W-:-:S08]  /*3150*/  DFMA R16, R16, R20, R18 ;  /* 0x000000141010722b */ /* 0x000fd00000000012 */
[----:B------:R-:W-:Y:S05]  /*3160*/  @P0 BRA `(.L_x_20) ;  /* 0x00000000006c0947 */ /* 0x000fea0003800000 */
[----:B------:R-:W-:-:S04]  /*3170*/  LOP3.LUT R5, R7, 0x7ff00000, RZ, 0xc0, !PT ;  /* 0x7ff0000007057812 */ /* 0x000fc800078ec0ff */
[CC--:B------:R-:W-:Y:S02]  /*3180*/  VIADDMNMX R4, R10.reuse, -R5.reuse, 0xb9600000, !PT ;  /* 0xb96000000a047446 */ /* 0x0c0fe40007800905 */
[----:B------:R-:W-:Y:S02]  /*3190*/  ISETP.GE.U32.AND P0, PT, R10, R5, PT ;  /* 0x000000050a00720c */ /* 0x000fe40003f06070 */
[----:B------:R-:W-:Y:S02]  /*31a0*/  VIMNMX R4, PT, PT, R4, 0x46a00000, PT ;  /* 0x46a0000004047848 */ /* 0x000fe40003fe0100 */
[----:B------:R-:W-:-:S05]  /*31b0*/  SEL R11, R11, 0x63400000, !P0 ;  /* 0x634000000b0b7807 */ /* 0x000fca0004000000 */
[----:B------:R-:W-:Y:S02]  /*31c0*/  IMAD.IADD R12, R4, 0x1, -R11 ;  /* 0x00000001040c7824 */ /* 0x000fe400078e0a0b */
[----:B------:R-:W-:Y:S02]  /*31d0*/  IMAD.MOV.U32 R4, RZ, RZ, RZ ;  /* 0x000000ffff047224 */ /* 0x000fe400078e00ff */
[----:B------:R-:W-:-:S06]  /*31e0*/  VIADD R5, R12, 0x7fe00000 ;  /* 0x7fe000000c057836 */ /* 0x000fcc0000000000 */
[----:B------:R-:W-:-:S10]  /*31f0*/  DMUL R10, R16, R4 ;  /* 0x00000004100a7228 */ /* 0x000fd40000000000 */
[----:B------:R-:W-:-:S13]  /*3200*/  FSETP.GTU.AND P0, PT, |R11|, 1.469367938527859385e-39, PT ;  /* 0x001000000b00780b */ /* 0x000fda0003f0c200 */
[----:B------:R-:W-:Y:S05]  /*3210*/  @P0 BRA `(.L_x_21) ;  /* 0x0000000000940947 */ /* 0x000fea0003800000 */
[----:B------:R-:W-:Y:S01]  /*3220*/  DFMA R2, R16, -R2, R8 ;  /* 0x800000021002722b */ /* 0x000fe20000000008 */
[----:B------:R-:W-:-:S09]  /*3230*/  IMAD.MOV.U32 R4, RZ, RZ, RZ ;  /* 0x000000ffff047224 */ /* 0x000fd200078e00ff */
[C---:B------:R-:W-:Y:S02]  /*3240*/  FSETP.NEU.AND P0, PT, R3.reuse, RZ, PT ;  /* 0x000000ff0300720b */ /* 0x040fe40003f0d000 */
[----:B------:R-:W-:-:S04]  /*3250*/  LOP3.LUT R7, R3, 0x80000000, R7, 0x48, !PT ;  /* 0x8000000003077812 */ /* 0x000fc800078e4807 */
[----:B------:R-:W-:-:S07]  /*3260*/  LOP3.LUT R5, R7, R5, RZ, 0xfc, !PT ;  /* 0x0000000507057212 */ /* 0x000fce00078efcff */
[----:B------:R-:W-:Y:S05]  /*3270*/  @!P0 BRA `(.L_x_21) ;  /* 0x00000000007c8947 */ /* 0x000fea0003800000 */
[----:B------:R-:W-:Y:S01]  /*3280*/  IMAD.MOV R3, RZ, RZ, -R12 ;  /* 0x000000ffff037224 */ /* 0x000fe200078e0a0c */
[----:B------:R-:W-:Y:S01]  /*3290*/  DMUL.RP R4, R16, R4 ;  /* 0x0000000410047228 */ /* 0x000fe20000008000 */
[----:B------:R-:W-:-:S06]  /*32a0*/  IMAD.MOV.U32 R2, RZ, RZ, RZ ;  /* 0x000000ffff027224 */ /* 0x000fcc00078e00ff */
[----:B------:R-:W-:-:S03]  /*32b0*/  DFMA R2, R10, -R2, R16 ;  /* 0x800000020a02722b */ /* 0x000fc60000000010 */
[----:B------:R-:W-:-:S03]  /*32c0*/  LOP3.LUT R7, R5, R7, RZ, 0x3c, !PT ;  /* 0x0000000705077212 */ /* 0x000fc600078e3cff */
[----:B------:R-:W-:-:S04]  /*32d0*/  IADD3 R2, PT, PT, -R12, -0x43300000, RZ ;  /* 0xbcd000000c027810 */ /* 0x000fc80007ffe1ff */
[----:B------:R-:W-:-:S04]  /*32e0*/  FSETP.NEU.AND P0, PT, |R3|, R2, PT ;  /* 0x000000020300720b */ /* 0x000fc80003f0d200 */
[----:B------:R-:W-:Y:S02]  /*32f0*/  FSEL R10, R4, R10, !P0 ;  /* 0x0000000a040a7208 */ /* 0x000fe40004000000 */
[----:B------:R-:W-:Y:S01]  /*3300*/  FSEL R11, R7, R11, !P0 ;  /* 0x0000000b070b7208 */ /* 0x000fe20004000000 */
[----:B------:R-:W-:Y:S06]  /*3310*/  BRA `(.L_x_21) ;  /* 0x0000000000547947 */ /* 0x000fec0003800000 */
.L_x_20:
[----:B------:R-:W-:-:S14]  /*3320*/  DSETP.NAN.AND P0, PT, R4, R4, PT ;  /* 0x000000040400722a */ /* 0x000fdc0003f08000 */
[----:B------:R-:W-:Y:S05]  /*3330*/  @P0 BRA `(.L_x_22) ;  /* 0x0000000000440947 */ /* 0x000fea0003800000 */
[----:B------:R-:W-:-:S14]  /*3340*/  DSETP.NAN.AND P0, PT, R6, R6, PT ;  /* 0x000000060600722a */ /* 0x000fdc0003f08000 */
[----:B------:R-:W-:Y:S05]  /*3350*/  @P0 BRA `(.L_x_23) ;  /* 0x0000000000300947 */ /* 0x000fea0003800000 */
[----:B------:R-:W-:Y:S01]  /*3360*/  ISETP.NE.AND P0, PT, R12, R23, PT ;  /* 0x000000170c00720c */ /* 0x000fe20003f05270 */
[----:B------:R-:W-:Y:S02]  /*3370*/  IMAD.MOV.U32 R10, RZ, RZ, 0x0 ;  /* 0x00000000ff0a7424 */ /* 0x000fe400078e00ff */
[----:B------:R-:W-:-:S10]  /*3380*/  IMAD.MOV.U32 R11, RZ, RZ, -0x80000 ;  /* 0xfff80000ff0b7424 */ /* 0x000fd400078e00ff */
[----:B------:R-:W-:Y:S05]  /*3390*/  @!P0 BRA `(.L_x_21) ;  /* 0x0000000000348947 */ /* 0x000fea0003800000 */
[----:B------:R-:W-:Y:S02]  /*33a0*/  ISETP.NE.AND P0, PT, R12, 0x7ff00000, PT ;  /* 0x7ff000000c00780c */ /* 0x000fe40003f05270 */
[----:B------:R-:W-:Y:S02]  /*33b0*/  LOP3.LUT R11, R5, 0x80000000, R7, 0x48, !PT ;  /* 0x80000000050b7812 */ /* 0x000fe400078e4807 */
[----:B------:R-:W-:-:S13]  /*33c0*/  ISETP.EQ.OR P0, PT, R23, RZ, !P0 ;  /* 0x000000ff1700720c */ /* 0x000fda0004702670 */
[----:B------:R-:W-:Y:S01]  /*33d0*/  @P0 LOP3.LUT R2, R11, 0x7ff00000, RZ, 0xfc, !PT ;  /* 0x7ff000000b020812 */ /* 0x000fe200078efcff */
[----:B------:R-:W-:Y:S02]  /*33e0*/  @!P0 IMAD.MOV.U32 R10, RZ, RZ, RZ ;  /* 0x000000ffff0a8224 */ /* 0x000fe400078e00ff */
[----:B------:R-:W-:Y:S02]  /*33f0*/  @P0 IMAD.MOV.U32 R10, RZ, RZ, RZ ;  /* 0x000000ffff0a0224 */ /* 0x000fe400078e00ff */
[----:B------:R-:W-:Y:S01]  /*3400*/  @P0 IMAD.MOV.U32 R11, RZ, RZ, R2 ;  /* 0x000000ffff0b0224 */ /* 0x000fe200078e0002 */
[----:B------:R-:W-:Y:S06]  /*3410*/  BRA `(.L_x_21) ;  /* 0x0000000000147947 */ /* 0x000fec0003800000 */
.L_x_23:
[----:B------:R-:W-:Y:S01]  /*3420*/  LOP3.LUT R11, R7, 0x80000, RZ, 0xfc, !PT ;  /* 0x00080000070b7812 */ /* 0x000fe200078efcff */
[----:B------:R-:W-:Y:S01]  /*3430*/  IMAD.MOV.U32 R10, RZ, RZ, R6 ;  /* 0x000000ffff0a7224 */ /* 0x000fe200078e0006 */
[----:B------:R-:W-:Y:S06]  /*3440*/  BRA `(.L_x_21) ;  /* 0x0000000000087947 */ /* 0x000fec0003800000 */
.L_x_22:
[----:B------:R-:W-:Y:S01]  /*3450*/  LOP3.LUT R11, R5, 0x80000, RZ, 0xfc, !PT ;  /* 0x00080000050b7812 */ /* 0x000fe200078efcff */
[----:B------:R-:W-:-:S07]  /*3460*/  IMAD.MOV.U32 R10, RZ, RZ, R4 ;  /* 0x000000ffff0a7224 */ /* 0x000fce00078e0004 */
.L_x_21:
[----:B------:R-:W-:Y:S05]  /*3470*/  BSYNC.RECONVERGENT B1 ;  /* 0x0000000000017941 */ /* 0x000fea0003800200 */
.L_x_19:
[----:B------:R-:W-:Y:S02]  /*3480*/  IMAD.MOV.U32 R2, RZ, RZ, R0 ;  /* 0x000000ffff027224 */ /* 0x000fe400078e0000 */
[----:B------:R-:W-:Y:S02]  /*3490*/  IMAD.MOV.U32 R3, RZ, RZ, 0x0 ;  /* 0x00000000ff037424 */ /* 0x000fe400078e00ff */
[----:B------:R-:W-:Y:S02]  /*34a0*/  IMAD.MOV.U32 R8, RZ, RZ, R10 ;  /* 0x000000ffff087224 */ /* 0x000fe400078e000a */
[----:B------:R-:W-:Y:S01]  /*34b0*/  IMAD.MOV.U32 R9, RZ, RZ, R11 ;  /* 0x000000ffff097224 */ /* 0x000fe200078e000b */
[----:B------:R-:W-:Y:S06]  /*34c0*/  RET.REL.NODEC R2 `(gaussian_matrix_kernel) ;  /* 0xffffffc802cc7950 */ /* 0x000fec0003c3ffff */
        .weak           $__internal_1_$__cuda_sm20_sqrt_rn_f32_slowpath
        .type           $__internal_1_$__cuda_sm20_sqrt_rn_f32_slowpath,@function
        .size           $__internal_1_$__cuda_sm20_sqrt_rn_f32_slowpath,(.L_x_27 - $__internal_1_$__cuda_sm20_sqrt_rn_f32_slowpath)
$__internal_1_$__cuda_sm20_sqrt_rn_f32_slowpath:
[----:B------:R-:W-:-:S13]  /*34d0*/  LOP3.LUT P0, RZ, R6, 0x7fffffff, RZ, 0xc0, !PT ;  /* 0x7fffffff06ff7812 */ /* 0x000fda000780c0ff */
[----:B------:R-:W-:Y:S01]  /*34e0*/  @!P0 IMAD.MOV.U32 R3, RZ, RZ, R6 ;  /* 0x000000ffff038224 */ /* 0x000fe200078e0006 */
[----:B------:R-:W-:Y:S06]  /*34f0*/  @!P0 BRA `(.L_x_24) ;  /* 0x0000000000448947 */ /* 0x000fec0003800000 */
[----:B------:R-:W-:Y:S01]  /*3500*/  FSETP.GEU.FTZ.AND P0, PT, R6, RZ, PT ;  /* 0x000000ff0600720b */ /* 0x000fe20003f1e000 */
[----:B------:R-:W-:-:S12]  /*3510*/  IMAD.MOV.U32 R2, RZ, RZ, R6 ;  /* 0x000000ffff027224 */ /* 0x000fd800078e0006 */
[----:B------:R-:W-:Y:S01]  /*3520*/  @!P0 IMAD.MOV.U32 R3, RZ, RZ, 0x7fffffff ;  /* 0x7fffffffff038424 */ /* 0x000fe200078e00ff */
[----:B------:R-:W-:Y:S06]  /*3530*/  @!P0 BRA `(.L_x_24) ;  /* 0x0000000000348947 */ /* 0x000fec0003800000 */
[----:B------:R-:W-:-:S13]  /*3540*/  FSETP.GTU.FTZ.AND P0, PT, |R2|, +INF , PT ;  /* 0x7f8000000200780b */ /* 0x000fda0003f1c200 */
[----:B------:R-:W-:Y:S01]  /*3550*/  @P0 FADD.FTZ R3, R2, 1 ;  /* 0x3f80000002030421 */ /* 0x000fe20000010000 */
[----:B------:R-:W-:Y:S06]  /*3560*/  @P0 BRA `(.L_x_24) ;  /* 0x0000000000280947 */ /* 0x000fec0003800000 */
[----:B------:R-:W-:-:S13]  /*3570*/  FSETP.NEU.FTZ.AND P0, PT, |R2|, +INF , PT ;  /* 0x7f8000000200780b */ /* 0x000fda0003f1d200 */
[----:B------:R-:W-:-:S04]  /*3580*/  @P0 FFMA R4, R2, 1.84467440737095516160e+19, RZ ;  /* 0x5f80000002040823 */ /* 0x000fc800000000ff */
[----:B------:R-:W0:Y:S02]  /*3590*/  @P0 MUFU.RSQ R3, R4 ;  /* 0x0000000400030308 */ /* 0x000e240000001400 */
[----:B0-----:R-:W-:Y:S01]  /*35a0*/  @P0 FMUL.FTZ R5, R4, R3 ;  /* 0x0000000304050220 */ /* 0x001fe20000410000 */
[----:B------:R-:W-:Y:S01]  /*35b0*/  @P0 FMUL.FTZ R7, R3, 0.5 ;  /* 0x3f00000003070820 */ /* 0x000fe20000410000 */
[----:B------:R-:W-:Y:S02]  /*35c0*/  @!P0 IMAD.MOV.U32 R3, RZ, RZ, R2 ;  /* 0x000000ffff038224 */ /* 0x000fe400078e0002 */
[----:B------:R-:W-:-:S04]  /*35d0*/  @P0 FADD.FTZ R6, -R5, -RZ ;  /* 0x800000ff05060221 */ /* 0x000fc80000010100 */
[----:B------:R-:W-:-:S04]  /*35e0*/  @P0 FFMA R6, R5, R6, R4 ;  /* 0x0000000605060223 */ /* 0x000fc80000000004 */
[----:B------:R-:W-:-:S04]  /*35f0*/  @P0 FFMA R6, R6, R7, R5 ;  /* 0x0000000706060223 */ /* 0x000fc80000000005 */
[----:B------:R-:W-:-:S07]  /*3600*/  @P0 FMUL.FTZ R3, R6, 2.3283064365386962891e-10 ;  /* 0x2f80000006030820 */ /* 0x000fce0000410000 */
.L_x_24:
[----:B------:R-:W-:Y:S02]  /*3610*/  IMAD.MOV.U32 R4, RZ, RZ, R3 ;  /* 0x000000ffff047224 */ /* 0x000fe400078e0003 */
[----:B------:R-:W-:Y:S02]  /*3620*/  IMAD.MOV.U32 R2, RZ, RZ, R8 ;  /* 0x000000ffff027224 */ /* 0x000fe400078e0008 */
[----:B------:R-:W-:-:S04]  /*3630*/  IMAD.MOV.U32 R3, RZ, RZ, 0x0 ;  /* 0x00000000ff037424 */ /* 0x000fc800078e00ff */
[----:B------:R-:W-:Y:S05]  /*3640*/  RET.REL.NODEC R2 `(gaussian_matrix_kernel) ;  /* 0xffffffc8026c7950 */ /* 0x000fea0003c3ffff */
.L_x_25:
        /* <DEDUP_REMOVED lines=11> */
.L_x_27:


//--------------------- .nv.global.init           --------------------------
	.section	.nv.global.init,"aw",@progbits
	.align	4
.nv.global.init:
	.type		mrg32k3aM1SubSeq,@object
	.size		mrg32k3aM1SubSeq,(mrg32k3aM2SubSeq - mrg32k3aM1SubSeq)
mrg32k3aM1SubSeq:
        /*0000*/ 	.byte	0x0b, 0xcc, 0xee, 0x04, 0x73, 0x29, 0x8b, 0x6f, 0xf6, 0x53, 0x03, 0xf6, 0x23, 0xf6, 0xea, 0xda
        /* <DEDUP_REMOVED lines=125> */
	.type		mrg32k3aM2SubSeq,@object
	.size		mrg32k3aM2SubSeq,(mrg32k3aM1 - mrg32k3aM2SubSeq)
mrg32k3aM2SubSeq:
        /* <DEDUP_REMOVED lines=126> */
	.type		mrg32k3aM1,@object
	.size		mrg32k3aM1,(mrg32k3aM1Seq - mrg32k3aM1)
mrg32k3aM1:
        /* <DEDUP_REMOVED lines=144> */
	.type		mrg32k3aM1Seq,@object
	.size		mrg32k3aM1Seq,(mrg32k3aM2 - mrg32k3aM1Seq)
mrg32k3aM1Seq:
        /* <DEDUP_REMOVED lines=144> */
	.type		mrg32k3aM2,@object
	.size		mrg32k3aM2,(mrg32k3aM2Seq - mrg32k3aM2)
mrg32k3aM2:
        /* <DEDUP_REMOVED lines=144> */
	.type		mrg32k3aM2Seq,@object
	.size		mrg32k3aM2Seq,(precalc_xorwow_matrix - mrg32k3aM2Seq)
mrg32k3aM2Seq:
        /* <DEDUP_REMOVED lines=144> */
	.type		precalc_xorwow_matrix,@object
	.size		precalc_xorwow_matrix,(precalc_xorwow_offset_matrix - precalc_xorwow_matrix)
precalc_xorwow_matrix:
        /* <DEDUP_REMOVED lines=6400> */
	.type		precalc_xorwow_offset_matrix,@object
	.size		precalc_xorwow_offset_matrix,(.L_1 - precalc_xorwow_offset_matrix)
precalc_xorwow_offset_matrix:
        /* <DEDUP_REMOVED lines=6400> */
.L_1:


//--------------------- .nv.shared.reserved.0     --------------------------
	.section	.nv.shared.reserved.0,"aw",@nobits
	.weak		__nv_reservedSMEM_offset_0_alias
	.size		__nv_reservedSMEM_offset_0_alias, 0, 64
	.other		__nv_reservedSMEM_offset_0_alias,@"STO_CUDA_RESERVED_SHARED STV_DEFAULT"
__nv_reservedSMEM_offset_0_alias:
	.zero		0
	.zero		64


//--------------------- .nv.constant0.extract_rows_kernel --------------------------
	.section	.nv.constant0.extract_rows_kernel,"a",@progbits
	.sectionflags	@""
	.align	4
.nv.constant0.extract_rows_kernel:
	.zero		936


//--------------------- .nv.constant0.extract_columns_kernel --------------------------
	.section	.nv.constant0.extract_columns_kernel,"a",@progbits
	.sectionflags	@""
	.align	4
.nv.constant0.extract_columns_kernel:
	.zero		936


//--------------------- .nv.constant0.scale_columns_kernel --------------------------
	.section	.nv.constant0.scale_columns_kernel,"a",@progbits
	.sectionflags	@""
	.align	4
.nv.constant0.scale_columns_kernel:
	.zero		920


//--------------------- .nv.constant0.gaussian_matrix_kernel --------------------------
	.section	.nv.constant0.gaussian_matrix_kernel,"a",@progbits
	.sectionflags	@""
	.align	4
.nv.constant0.gaussian_matrix_kernel:
	.zero		928


//--------------------- SYMBOLS --------------------------

	.type		.nv.reservedSmem.offset0,@object
	.size		.nv.reservedSmem.offset0,0x4
